	.target	sm_80

	.elftype	@"ET_EXEC"


//--------------------- .note.nv.tkinfo           --------------------------
	.section	.note.nv.tkinfo,"",@"SHT_NOTE"
	.sectionflags	@"SHF_NOTE_NV_TKINFO"
	.tkinfo
        /*0018*/ 	.word	0x00000002
        /*0030*/ 	.string	""
        /*0030*/ 	.string	"ptxas"
        /*0030*/ 	.string	"Cuda compilation tools, release 13.0, V13.0.88"
        /*0030*/ 	.string	"Build cuda_13.0.r13.0/compiler.36424714_0"
        /*0030*/ 	.string	"-v  -suppress-debug-info  -lineinfo  -arch sm_80 "



//--------------------- .note.nv.cuinfo           --------------------------
	.section	.note.nv.cuinfo,"",@"SHT_NOTE"
	.sectionflags	@"SHF_NOTE_NV_CUINFO"
        /*0018*/ 	.short	0x0002
        /*001a*/ 	.short	0x0050
        /*001c*/ 	.short	0x0082
	.zero		2


//--------------------- .nv.info                  --------------------------
	.section	.nv.info,"",@"SHT_CUDA_INFO"
	.align	4


	//----- nvinfo : EIATTR_REGCOUNT
	.align		4
        /*0000*/ 	.byte	0x04, 0x2f
        /*0002*/ 	.short	(.L_1 - .L_0)
	.align		4
.L_0:
        /*0004*/ 	.word	index@(matmul_kernel)
        /*0008*/ 	.word	0x000000ff


	//----- nvinfo : EIATTR_FRAME_SIZE
	.align		4
.L_1:
        /*000c*/ 	.byte	0x04, 0x11
        /*000e*/ 	.short	(.L_3 - .L_2)
	.align		4
.L_2:
        /*0010*/ 	.word	index@(matmul_kernel)
        /*0014*/ 	.word	0x000001d0


	//----- nvinfo : EIATTR_MIN_STACK_SIZE
	.align		4
.L_3:
        /*0018*/ 	.byte	0x04, 0x12
        /*001a*/ 	.short	(.L_5 - .L_4)
	.align		4
.L_4:
        /*001c*/ 	.word	index@(matmul_kernel)
        /*0020*/ 	.word	0x000001d0
.L_5:


//--------------------- .nv.info.matmul_kernel    --------------------------
	.section	.nv.info.matmul_kernel,"",@"SHT_CUDA_INFO"
	.sectionflags	@""
	.align	4


	//----- nvinfo : EIATTR_CUDA_API_VERSION
	.align		4
        /*0000*/ 	.byte	0x04, 0x37
        /*0002*/ 	.short	(.L_7 - .L_6)
.L_6:
        /*0004*/ 	.word	0x00000082


	//----- nvinfo : EIATTR_SW2861232_WAR
	.align		4
.L_7:
        /*0008*/ 	.byte	0x01, 0x35
	.zero		2


	//----- nvinfo : EIATTR_PARAM_CBANK
	.align		4
        /*000c*/ 	.byte	0x04, 0x0a
        /*000e*/ 	.short	(.L_9 - .L_8)
	.align		4
.L_8:
        /*0010*/ 	.word	index@(.nv.constant0.matmul_kernel)
        /*0014*/ 	.short	0x0160
        /*0016*/ 	.short	0x0050


	//----- nvinfo : EIATTR_CBANK_PARAM_SIZE
	.align		4
.L_9:
        /*0018*/ 	.byte	0x03, 0x19
        /*001a*/ 	.short	0x0050


	//----- nvinfo : EIATTR_KPARAM_INFO
	.align		4
        /*001c*/ 	.byte	0x04, 0x17
        /*001e*/ 	.short	(.L_11 - .L_10)
.L_10:
        /*0020*/ 	.word	0x00000000
        /*0024*/ 	.short	0x000d
        /*0026*/ 	.short	0x0048
        /*0028*/ 	.byte	0x00, 0xf4, 0x21, 0x00


	//----- nvinfo : EIATTR_KPARAM_INFO
	.align		4
.L_11:
        /*002c*/ 	.byte	0x04, 0x17
        /*002e*/ 	.short	(.L_13 - .L_12)
.L_12:
        /*0030*/ 	.word	0x00000000
        /*0034*/ 	.short	0x000c
        /*0036*/ 	.short	0x0040
        /*0038*/ 	.byte	0x00, 0xf4, 0x21, 0x00


	//----- nvinfo : EIATTR_KPARAM_INFO
	.align		4
.L_13:
        /*003c*/ 	.byte	0x04, 0x17
        /*003e*/ 	.short	(.L_15 - .L_14)
.L_14:
        /*0040*/ 	.word	0x00000000
        /*0044*/ 	.short	0x000b
        /*0046*/ 	.short	0x0038
        /*0048*/ 	.byte	0x00, 0xf0, 0x11, 0x00


	//----- nvinfo : EIATTR_KPARAM_INFO
	.align		4
.L_15:
        /*004c*/ 	.byte	0x04, 0x17
        /*004e*/ 	.short	(.L_17 - .L_16)
.L_16:
        /*0050*/ 	.word	0x00000000
        /*0054*/ 	.short	0x000a
        /*0056*/ 	.short	0x0034
        /*0058*/ 	.byte	0x00, 0xf0, 0x11, 0x00


	//----- nvinfo : EIATTR_KPARAM_INFO
	.align		4
.L_17:
        /*005c*/ 	.byte	0x04, 0x17
        /*005e*/ 	.short	(.L_19 - .L_18)
.L_18:
        /*0060*/ 	.word	0x00000000
        /*0064*/ 	.short	0x0009
        /*0066*/ 	.short	0x0030
        /*0068*/ 	.byte	0x00, 0xf0, 0x11, 0x00


	//----- nvinfo : EIATTR_KPARAM_INFO
	.align		4
.L_19:
        /*006c*/ 	.byte	0x04, 0x17
        /*006e*/ 	.short	(.L_21 - .L_20)
.L_20:
        /*0070*/ 	.word	0x00000000
        /*0074*/ 	.short	0x0008
        /*0076*/ 	.short	0x002c
        /*0078*/ 	.byte	0x00, 0xf0, 0x11, 0x00


	//----- nvinfo : EIATTR_KPARAM_INFO
	.align		4
.L_21:
        /*007c*/ 	.byte	0x04, 0x17
        /*007e*/ 	.short	(.L_23 - .L_22)
.L_22:
        /*0080*/ 	.word	0x00000000
        /*0084*/ 	.short	0x0007
        /*0086*/ 	.short	0x0028
        /*0088*/ 	.byte	0x00, 0xf0, 0x11, 0x00


	//----- nvinfo : EIATTR_KPARAM_INFO
	.align		4
.L_23:
        /*008c*/ 	.byte	0x04, 0x17
        /*008e*/ 	.short	(.L_25 - .L_24)
.L_24:
        /*0090*/ 	.word	0x00000000
        /*0094*/ 	.short	0x0006
        /*0096*/ 	.short	0x0024
        /*0098*/ 	.byte	0x00, 0xf0, 0x11, 0x00


	//----- nvinfo : EIATTR_KPARAM_INFO
	.align		4
.L_25:
        /*009c*/ 	.byte	0x04, 0x17
        /*009e*/ 	.short	(.L_27 - .L_26)
.L_26:
        /*00a0*/ 	.word	0x00000000
        /*00a4*/ 	.short	0x0005
        /*00a6*/ 	.short	0x0020
        /*00a8*/ 	.byte	0x00, 0xf0, 0x11, 0x00


	//----- nvinfo : EIATTR_KPARAM_INFO
	.align		4
.L_27:
        /*00ac*/ 	.byte	0x04, 0x17
        /*00ae*/ 	.short	(.L_29 - .L_28)
.L_28:
        /*00b0*/ 	.word	0x00000000
        /*00b4*/ 	.short	0x0004
        /*00b6*/ 	.short	0x001c
        /*00b8*/ 	.byte	0x00, 0xf0, 0x11, 0x00


	//----- nvinfo : EIATTR_KPARAM_INFO
	.align		4
.L_29:
        /*00bc*/ 	.byte	0x04, 0x17
        /*00be*/ 	.short	(.L_31 - .L_30)
.L_30:
        /*00c0*/ 	.word	0x00000000
        /*00c4*/ 	.short	0x0003
        /*00c6*/ 	.short	0x0018
        /*00c8*/ 	.byte	0x00, 0xf0, 0x11, 0x00


	//----- nvinfo : EIATTR_KPARAM_INFO
	.align		4
.L_31:
        /*00cc*/ 	.byte	0x04, 0x17
        /*00ce*/ 	.short	(.L_33 - .L_32)
.L_32:
        /*00d0*/ 	.word	0x00000000
        /*00d4*/ 	.short	0x0002
        /*00d6*/ 	.short	0x0010
        /*00d8*/ 	.byte	0x00, 0xf4, 0x21, 0x00


	//----- nvinfo : EIATTR_KPARAM_INFO
	.align		4
.L_33:
        /*00dc*/ 	.byte	0x04, 0x17
        /*00de*/ 	.short	(.L_35 - .L_34)
.L_34:
        /*00e0*/ 	.word	0x00000000
        /*00e4*/ 	.short	0x0001
        /*00e6*/ 	.short	0x0008
        /*00e8*/ 	.byte	0x00, 0xf4, 0x21, 0x00


	//----- nvinfo : EIATTR_KPARAM_INFO
	.align		4
.L_35:
        /*00ec*/ 	.byte	0x04, 0x17
        /*00ee*/ 	.short	(.L_37 - .L_36)
.L_36:
        /*00f0*/ 	.word	0x00000000
        /*00f4*/ 	.short	0x0000
        /*00f6*/ 	.short	0x0000
        /*00f8*/ 	.byte	0x00, 0xf4, 0x21, 0x00


	//----- nvinfo : EIATTR_MAXREG_COUNT
	.align		4
.L_37:
        /*00fc*/ 	.byte	0x03, 0x1b
        /*00fe*/ 	.short	0x00ff


	//----- nvinfo : EIATTR_NUM_BARRIERS
	.align		4
        /*0100*/ 	.byte	0x02, 0x4c
        /*0102*/ 	.byte	0x01
	.zero		1


	//----- nvinfo : EIATTR_ANNOTATIONS
	.align		4
        /*0104*/ 	.byte	0x04, 0x55
        /*0106*/ 	.short	(.L_39 - .L_38)


	//   ....[0]....
.L_38:
        /*0108*/ 	.word	0x00000001
        /*010c*/ 	.byte	0x60, 0x05, 0x00, 0x00, 0x01, 0x00, 0x00, 0x00, 0x90, 0x05, 0x00, 0x00, 0x01, 0x00, 0x00, 0x00
        /* <DEDUP_REMOVED lines=127> */
        /*090c*/ 	.byte	0x00, 0xdf, 0x00, 0x00, 0x01, 0x00, 0x00, 0x00, 0x30, 0xdf, 0x00, 0x00


	//----- nvinfo : EIATTR_MERCURY_ISA_VERSION
	.align		4
.L_39:
        /*0918*/ 	.byte	0x03, 0x5f
        /*091a*/ 	.short	0x0000


	//----- nvinfo : EIATTR_EXIT_INSTR_OFFSETS
	.align		4
        /*091c*/ 	.byte	0x04, 0x1c
        /*091e*/ 	.short	(.L_41 - .L_40)


	//   ....[0]....
.L_40:
        /*0920*/ 	.word	0x0000e380


	//   ....[1]....
        /*0924*/ 	.word	0x0000e3b0


	//----- nvinfo : EIATTR_REQNTID
	.align		4
.L_41:
        /*0928*/ 	.byte	0x04, 0x10
        /*092a*/ 	.short	(.L_43 - .L_42)
.L_42:
        /*092c*/ 	.word	0x00000100
        /*0930*/ 	.word	0x00000001
        /*0934*/ 	.word	0x00000001
.L_43:


//--------------------- .nv.callgraph             --------------------------
	.section	.nv.callgraph,"",@"SHT_CUDA_CALLGRAPH"
	.align	4
	.sectionentsize	8
	.align		4
        /*0000*/ 	.word	0x00000000
	.align		4
        /*0004*/ 	.word	0xffffffff
	.align		4
        /*0008*/ 	.word	0x00000000
	.align		4
        /*000c*/ 	.word	0xfffffffe
	.align		4
        /*0010*/ 	.word	0x00000000
	.align		4
        /*0014*/ 	.word	0xfffffffd
	.align		4
        /*0018*/ 	.word	0x00000000
	.align		4
        /*001c*/ 	.word	0xfffffffc


//--------------------- .nv.rel.action            --------------------------
	.section	.nv.rel.action,"",@"SHT_CUDA_RELOCINFO"
	.align	8
	.sectionentsize	8
        /*0000*/ 	.byte	0x73, 0x00, 0x00, 0x00, 0x00, 0x00, 0x00, 0x00, 0x00, 0x00, 0x00, 0x11, 0x25, 0x00, 0x05, 0x36


//--------------------- .nv.constant0.matmul_kernel --------------------------
	.section	.nv.constant0.matmul_kernel,"a",@progbits
	.sectionflags	@""
	.align	4
.nv.constant0.matmul_kernel:
	.zero		432


//--------------------- .text.matmul_kernel       --------------------------
	.section	.text.matmul_kernel,"ax",@progbits
	.sectioninfo	@"SHI_REGISTERS=255"
	.align	128
        .global         matmul_kernel
        .type           matmul_kernel,@function
        .size           matmul_kernel,(.L_x_5 - matmul_kernel)
        .other          matmul_kernel,@"STO_CUDA_ENTRY STV_DEFAULT"
matmul_kernel:
.text.matmul_kernel:
[----:B------:R-:W-:-:S03]  /*0000*/  IMAD.MOV.U32 R1, RZ, RZ, c[0x0][0x28] ;  /* 0x00000a00ff017624 */ /* 0x000fc600078e00ff */
[----:B------:R-:W-:Y:S01]  /*0010*/  IMAD.MOV.U32 R6, RZ, RZ, 0x7f ;  /* 0x0000007fff067424 */ /* 0x000fe200078e00ff */
[----:B------:R-:W0:Y:S01]  /*0020*/  S2R R5, SR_CTAID.X ;  /* 0x0000000000057919 */ /* 0x000e220000002500 */
[----:B------:R-:W-:Y:S01]  /*0030*/  IADD3 R1, R1, -0x1d0, RZ ;  /* 0xfffffe3001017810 */ /* 0x000fe20007ffe0ff */
[----:B------:R-:W-:Y:S01]  /*0040*/  IMAD.MOV.U32 R23, RZ, RZ, c[0x0][0x180] ;  /* 0x00006000ff177624 */ /* 0x000fe200078e00ff */
[----:B------:R-:W-:Y:S01]  /*0050*/  ULDC UR4, c[0x0][0x180] ;  /* 0x0000600000047ab9 */ /* 0x000fe20000000800 */
[----:B------:R-:W-:Y:S01]  /*0060*/  IADD3 R0, R6, c[0x0][0x17c], RZ ;  /* 0x00005f0006007a10 */ /* 0x000fe20007ffe0ff */
[----:B------:R-:W1:Y:S01]  /*0070*/  S2R R198, SR_TID.X ;  /* 0x0000000000c67919 */ /* 0x000e620000002100 */
[----:B------:R-:W-:Y:S01]  /*0080*/  ULDC.64 UR6, c[0x0][0x118] ;  /* 0x0000460000067ab9 */ /* 0x000fe20000000a00 */
[----:B------:R-:W-:Y:S02]  /*0090*/  IADD3 R23, R23, 0x7f, RZ ;  /* 0x0000007f17177810 */ /* 0x000fe40007ffe0ff */
[----:B------:R-:W-:-:S04]  /*00a0*/  SHF.R.S32.HI R3, RZ, 0x1f, R0 ;  /* 0x0000001fff037819 */ /* 0x000fc80000011400 */
[----:B------:R-:W-:-:S04]  /*00b0*/  LEA.HI R3, R3, R0, RZ, 0x7 ;  /* 0x0000000003037211 */ /* 0x000fc800078f38ff */
[----:B------:R-:W-:-:S05]  /*00c0*/  SHF.R.S32.HI R3, RZ, 0x7, R3 ;  /* 0x00000007ff037819 */ /* 0x000fca0000011403 */
[----:B------:R-:W-:Y:S01]  /*00d0*/  IMAD.SHL.U32 R4, R3, 0x8, RZ ;  /* 0x0000000803047824 */ /* 0x000fe200078e00ff */
[----:B0-----:R-:W-:-:S04]  /*00e0*/  IABS R10, R5 ;  /* 0x00000005000a7213 */ /* 0x001fc80000000000 */
[-C--:B------:R-:W-:Y:S02]  /*00f0*/  IABS R7, R4.reuse ;  /* 0x0000000400077213 */ /* 0x080fe40000000000 */
[----:B------:R-:W-:Y:S02]  /*0100*/  IABS R11, R4 ;  /* 0x00000004000b7213 */ /* 0x000fe40000000000 */
[----:B------:R-:W0:Y:S01]  /*0110*/  I2F.RP R0, R7 ;  /* 0x0000000700007306 */ /* 0x000e220000209400 */
[----:B-1----:R-:W-:-:S07]  /*0120*/  LOP3.LUT R128, R198, 0x7f, RZ, 0xc0, !PT ;  /* 0x0000007fc6807812 */ /* 0x002fce00078ec0ff */
[----:B0-----:R-:W0:Y:S02]  /*0130*/  MUFU.RCP R0, R0 ;  /* 0x0000000000007308 */ /* 0x001e240000001000 */
[----:B0-----:R-:W-:Y:S01]  /*0140*/  IADD3 R2, R0, 0xffffffe, RZ ;  /* 0x0ffffffe00027810 */ /* 0x001fe20007ffe0ff */
[----:B------:R-:W-:-:S05]  /*0150*/  IMAD.MOV R0, RZ, RZ, -R11 ;  /* 0x000000ffff007224 */ /* 0x000fca00078e0a0b */
[----:B------:R0:W1:Y:S02]  /*0160*/  F2I.FTZ.U32.TRUNC.NTZ R3, R2 ;  /* 0x0000000200037305 */ /* 0x000064000021f000 */
[----:B0-----:R-:W-:Y:S02]  /*0170*/  IMAD.MOV.U32 R2, RZ, RZ, RZ ;  /* 0x000000ffff027224 */ /* 0x001fe400078e00ff */
[----:B-1----:R-:W-:-:S04]  /*0180*/  IMAD.MOV R8, RZ, RZ, -R3 ;  /* 0x000000ffff087224 */ /* 0x002fc800078e0a03 */
[----:B------:R-:W-:Y:S02]  /*0190*/  IMAD R9, R8, R7, RZ ;  /* 0x0000000708097224 */ /* 0x000fe400078e02ff */
[----:B------:R-:W-:Y:S02]  /*01a0*/  IMAD.MOV.U32 R8, RZ, RZ, R10 ;  /* 0x000000ffff087224 */ /* 0x000fe400078e000a */
[----:B------:R-:W-:-:S06]  /*01b0*/  IMAD.HI.U32 R3, R3, R9, R2 ;  /* 0x0000000903037227 */ /* 0x000fcc00078e0002 */
[----:B------:R-:W-:-:S04]  /*01c0*/  IMAD.HI.U32 R3, R3, R8, RZ ;  /* 0x0000000803037227 */ /* 0x000fc800078e00ff */
[----:B------:R-:W-:-:S05]  /*01d0*/  IMAD R0, R3, R0, R8 ;  /* 0x0000000003007224 */ /* 0x000fca00078e0208 */
[----:B------:R-:W-:-:S13]  /*01e0*/  ISETP.GT.U32.AND P1, PT, R7, R0, PT ;  /* 0x000000000700720c */ /* 0x000fda0003f24070 */
[----:B------:R-:W-:Y:S01]  /*01f0*/  @!P1 IMAD.IADD R0, R0, 0x1, -R7 ;  /* 0x0000000100009824 */ /* 0x000fe200078e0a07 */
[----:B------:R-:W-:Y:S02]  /*0200*/  @!P1 IADD3 R3, R3, 0x1, RZ ;  /* 0x0000000103039810 */ /* 0x000fe40007ffe0ff */
[----:B------:R-:W-:Y:S02]  /*0210*/  ISETP.NE.AND P1, PT, R4, RZ, PT ;  /* 0x000000ff0400720c */ /* 0x000fe40003f25270 */
[----:B------:R-:W-:Y:S02]  /*0220*/  ISETP.GE.U32.AND P0, PT, R0, R7, PT ;  /* 0x000000070000720c */ /* 0x000fe40003f06070 */
[----:B------:R-:W-:-:S04]  /*0230*/  LOP3.LUT R0, R5, R4, RZ, 0x3c, !PT ;  /* 0x0000000405007212 */ /* 0x000fc800078e3cff */
[----:B------:R-:W-:Y:S02]  /*0240*/  ISETP.GE.AND P2, PT, R0, RZ, PT ;  /* 0x000000ff0000720c */ /* 0x000fe40003f46270 */
[----:B------:R-:W-:-:S05]  /*0250*/  IADD3 R0, R6, c[0x0][0x178], RZ ;  /* 0x00005e0006007a10 */ /* 0x000fca0007ffe0ff */
[----:B------:R-:W-:-:S05]  /*0260*/  @P0 IADD3 R3, R3, 0x1, RZ ;  /* 0x0000000103030810 */ /* 0x000fca0007ffe0ff */
[----:B------:R-:W-:Y:S01]  /*0270*/  IMAD.MOV.U32 R2, RZ, RZ, R3 ;  /* 0x000000ffff027224 */ /* 0x000fe200078e0003 */
[----:B------:R-:W-:-:S03]  /*0280*/  SHF.R.S32.HI R3, RZ, 0x1f, R0 ;  /* 0x0000001fff037819 */ /* 0x000fc60000011400 */
[----:B------:R-:W-:Y:S01]  /*0290*/  @!P2 IMAD.MOV R2, RZ, RZ, -R2 ;  /* 0x000000ffff02a224 */ /* 0x000fe200078e0a02 */
[----:B------:R-:W-:Y:S02]  /*02a0*/  @!P1 LOP3.LUT R2, RZ, R4, RZ, 0x33, !PT ;  /* 0x00000004ff029212 */ /* 0x000fe400078e33ff */
[----:B------:R-:W-:-:S03]  /*02b0*/  LEA.HI R3, R3, R0, RZ, 0x7 ;  /* 0x0000000003037211 */ /* 0x000fc600078f38ff */
[----:B------:R-:W-:Y:S02]  /*02c0*/  IMAD.SHL.U32 R6, R2, 0x8, RZ ;  /* 0x0000000802067824 */ /* 0x000fe400078e00ff */
[----:B------:R-:W-:-:S03]  /*02d0*/  IMAD.MOV R2, RZ, RZ, -R2 ;  /* 0x000000ffff027224 */ /* 0x000fc600078e0a02 */
[----:B------:R-:W-:Y:S01]  /*02e0*/  LEA.HI.SX32 R3, R3, -R6, 0x19 ;  /* 0x8000000603037211 */ /* 0x000fe200078fcaff */
[----:B------:R-:W-:-:S03]  /*02f0*/  IMAD R4, R4, R2, R5 ;  /* 0x0000000204047224 */ /* 0x000fc600078e0205 */
[----:B------:R-:W-:Y:S02]  /*0300*/  IMNMX R11, R3, 0x8, PT ;  /* 0x00000008030b7817 */ /* 0x000fe40003800200 */
[----:B------:R-:W-:Y:S02]  /*0310*/  IABS R9, R4 ;  /* 0x0000000400097213 */ /* 0x000fe40000000000 */
[----:B------:R-:W-:-:S04]  /*0320*/  IABS R7, R11 ;  /* 0x0000000b00077213 */ /* 0x000fc80000000000 */
[----:B------:R-:W0:Y:S08]  /*0330*/  I2F.RP R0, R7 ;  /* 0x0000000700007306 */ /* 0x000e300000209400 */
[----:B0-----:R-:W0:Y:S02]  /*0340*/  MUFU.RCP R0, R0 ;  /* 0x0000000000007308 */ /* 0x001e240000001000 */
[----:B0-----:R-:W-:-:S06]  /*0350*/  IADD3 R3, R0, 0xffffffe, RZ ;  /* 0x0ffffffe00037810 */ /* 0x001fcc0007ffe0ff */
[----:B------:R-:W0:Y:S02]  /*0360*/  F2I.FTZ.U32.TRUNC.NTZ R3, R3 ;  /* 0x0000000300037305 */ /* 0x000e24000021f000 */
[----:B0-----:R-:W-:-:S04]  /*0370*/  IMAD.MOV R8, RZ, RZ, -R3 ;  /* 0x000000ffff087224 */ /* 0x001fc800078e0a03 */
[----:B------:R-:W-:Y:S01]  /*0380*/  IMAD.MOV.U32 R2, RZ, RZ, R8 ;  /* 0x000000ffff027224 */ /* 0x000fe200078e0008 */
[----:B------:R-:W-:-:S03]  /*0390*/  IABS R8, R11 ;  /* 0x0000000b00087213 */ /* 0x000fc60000000000 */
[----:B------:R-:W-:Y:S02]  /*03a0*/  IMAD R5, R2, R7, RZ ;  /* 0x0000000702057224 */ /* 0x000fe400078e02ff */
[----:B------:R-:W-:Y:S02]  /*03b0*/  IMAD.MOV.U32 R2, RZ, RZ, RZ ;  /* 0x000000ffff027224 */ /* 0x000fe400078e00ff */
[----:B------:R-:W-:Y:S02]  /*03c0*/  IMAD.MOV R0, RZ, RZ, -R8 ;  /* 0x000000ffff007224 */ /* 0x000fe400078e0a08 */
        /* <DEDUP_REMOVED lines=9> */
[----:B------:R-:W-:-:S07]  /*0460*/  ISETP.GE.AND P2, PT, R0, RZ, PT ;  /* 0x000000ff0000720c */ /* 0x000fce0003f46270 */
[----:B------:R-:W-:Y:S02]  /*0470*/  @P0 IADD3 R2, R2, 0x1, RZ ;  /* 0x0000000102020810 */ /* 0x000fe40007ffe0ff */
[----:B------:R-:W-:-:S04]  /*0480*/  ISETP.GT.AND P0, PT, R23, 0x7f, PT ;  /* 0x0000007f1700780c */ /* 0x000fc80003f04270 */
[----:B------:R-:W-:Y:S01]  /*0490*/  @!P2 IMAD.MOV R2, RZ, RZ, -R2 ;  /* 0x000000ffff02a224 */ /* 0x000fe200078e0a02 */
[----:B------:R-:W-:-:S05]  /*04a0*/  @!P1 LOP3.LUT R2, RZ, R11, RZ, 0x33, !PT ;  /* 0x0000000bff029212 */ /* 0x000fca00078e33ff */
[----:B------:R-:W-:Y:S02]  /*04b0*/  IMAD.MOV R0, RZ, RZ, -R2 ;  /* 0x000000ffff007224 */ /* 0x000fe400078e0a02 */
[----:B------:R-:W-:Y:S02]  /*04c0*/  IMAD.SHL.U32 R5, R2, 0x80, RZ ;  /* 0x0000008002057824 */ /* 0x000fe400078e00ff */
[----:B------:R-:W-:Y:S01]  /*04d0*/  IMAD R0, R11, R0, R4 ;  /* 0x000000000b007224 */ /* 0x000fe200078e0204 */
[----:B------:R-:W-:-:S03]  /*04e0*/  SHF.R.U32.HI R4, RZ, 0x7, R198 ;  /* 0x00000007ff047819 */ /* 0x000fc600000116c6 */
[----:B------:R-:W-:Y:S01]  /*04f0*/  IMAD.IADD R3, R6, 0x1, R0 ;  /* 0x0000000106037824 */ /* 0x000fe200078e0200 */
[----:B------:R-:W-:Y:S02]  /*0500*/  SGXT.U32 R0, R4, 0x1 ;  /* 0x000000010400781a */ /* 0x000fe40000000000 */
[----:B------:R-:W-:Y:S01]  /*0510*/  LOP3.LUT R4, R198, 0x80, RZ, 0xc0, !PT ;  /* 0x00000080c6047812 */ /* 0x000fe200078ec0ff */
[----:B------:R-:W-:Y:S01]  /*0520*/  IMAD R129, R3, 0x80, R128 ;  /* 0x0000008003817824 */ /* 0x000fe200078e0280 */
[C---:B------:R-:W-:Y:S02]  /*0530*/  LOP3.LUT R18, R5.reuse, R0, RZ, 0xfc, !PT ;  /* 0x0000000005127212 */ /* 0x040fe400078efcff */
[C-C-:B------:R-:W-:Y:S02]  /*0540*/  LOP3.LUT R24, R5.reuse, 0x2, R0.reuse, 0xfe, !PT ;  /* 0x0000000205187812 */ /* 0x140fe400078efe00 */
[C-C-:B------:R-:W-:Y:S01]  /*0550*/  LOP3.LUT R26, R5.reuse, 0x4, R0.reuse, 0xfe, !PT ;  /* 0x00000004051a7812 */ /* 0x140fe200078efe00 */
[----:B------:R0:W-:Y:S01]  /*0560*/  STL [R1+0x164], R18 ;  /* 0x0001641201007387 */ /* 0x0001e20000100800 */
[----:B------:R-:W-:-:S02]  /*0570*/  LOP3.LUT R36, R5, 0x6, R0, 0xfe, !PT ;  /* 0x0000000605247812 */ /* 0x000fc400078efe00 */
[C-C-:B------:R-:W-:Y:S01]  /*0580*/  LOP3.LUT R130, R5.reuse, 0x8, R0.reuse, 0xfe, !PT ;  /* 0x0000000805827812 */ /* 0x140fe200078efe00 */
[----:B------:R0:W-:Y:S01]  /*0590*/  STL [R1+0x160], R24 ;  /* 0x0001601801007387 */ /* 0x0001e20000100800 */
[C-C-:B------:R-:W-:Y:S02]  /*05a0*/  LOP3.LUT R131, R5.reuse, 0xa, R0.reuse, 0xfe, !PT ;  /* 0x0000000a05837812 */ /* 0x140fe400078efe00 */
[C-C-:B------:R-:W-:Y:S01]  /*05b0*/  LOP3.LUT R132, R5.reuse, 0xc, R0.reuse, 0xfe, !PT ;  /* 0x0000000c05847812 */ /* 0x140fe200078efe00 */
[----:B------:R0:W-:Y:S01]  /*05c0*/  STL [R1+0x15c], R26 ;  /* 0x00015c1a01007387 */ /* 0x0001e20000100800 */
        /* <DEDUP_REMOVED lines=85> */
[C---:B------:R-:W-:Y:S01]  /*0b20*/  LOP3.LUT R20, R0.reuse, 0x2, RZ, 0xfc, !PT ;  /* 0x0000000200147812 */ /* 0x040fe200078efcff */
[----:B------:R0:W-:Y:S01]  /*0b30*/  STL [R1+0xe8], R164 ;  /* 0x0000e8a401007387 */ /* 0x0001e20000100800 */
[C---:B------:R-:W-:Y:S02]  /*0b40*/  LOP3.LUT R22, R0.reuse, 0x4, RZ, 0xfc, !PT ;  /* 0x0000000400167812 */ /* 0x040fe400078efcff */
[C---:B------:R-:W-:Y:S01]  /*0b50*/  LOP3.LUT R28, R0.reuse, 0x6, RZ, 0xfc, !PT ;  /* 0x00000006001c7812 */ /* 0x040fe200078efcff */
[----:B------:R0:W-:Y:S01]  /*0b60*/  STL [R1+0xe4], R165 ;  /* 0x0000e4a501007387 */ /* 0x0001e20000100800 */
[C---:B------:R-:W-:Y:S02]  /*0b70*/  LOP3.LUT R30, R0.reuse, 0x8, RZ, 0xfc, !PT ;  /* 0x00000008001e7812 */ /* 0x040fe400078efcff */
[C---:B------:R-:W-:Y:S01]  /*0b80*/  LOP3.LUT R32, R0.reuse, 0xa, RZ, 0xfc, !PT ;  /* 0x0000000a00207812 */ /* 0x040fe200078efcff */
[----:B------:R0:W-:Y:S01]  /*0b90*/  STL [R1+0xe0], R166 ;  /* 0x0000e0a601007387 */ /* 0x0001e20000100800 */
[----:B------:R-:W-:-:S02]  /*0ba0*/  LOP3.LUT R34, R0, 0xc, RZ, 0xfc, !PT ;  /* 0x0000000c00227812 */ /* 0x000fc400078efcff */
        /* <DEDUP_REMOVED lines=84> */
[----:B------:R-:W-:Y:S01]  /*10f0*/  LOP3.LUT R127, R0, 0x7e, RZ, 0xfc, !PT ;  /* 0x0000007e007f7812 */ /* 0x000fe200078efcff */
[----:B------:R0:W-:Y:S04]  /*1100*/  STL [R1+0x68], R196 ;  /* 0x000068c401007387 */ /* 0x0001e80000100800 */
[----:B------:R0:W-:Y:S04]  /*1110*/  STL [R1+0x6c], R197 ;  /* 0x00006cc501007387 */ /* 0x0001e80000100800 */
[----:B------:R0:W-:Y:S01]  /*1120*/  STL [R1+0x168], R129 ;  /* 0x0001688101007387 */ /* 0x0001e20000100800 */
[----:B------:R-:W-:Y:S05]  /*1130*/  @P0 BRA `(.L_x_0) ;  /* 0x0000014000000947 */ /* 0x000fea0003800000 */
[----:B------:R-:W-:Y:S01]  /*1140*/  IMAD.SHL.U32 R0, R198, 0x40, RZ ;  /* 0x00000040c6007824 */ /* 0x000fe200078e00ff */
[----:B------:R-:W-:Y:S01]  /*1150*/  CS2R R52, SRZ ;  /* 0x0000000000347805 */ /* 0x000fe2000001ff00 */
[----:B------:R-:W-:Y:S01]  /*1160*/  CS2R R16, SRZ ;  /* 0x0000000000107805 */ /* 0x000fe2000001ff00 */
[----:B------:R-:W-:Y:S01]  /*1170*/  CS2R R84, SRZ ;  /* 0x0000000000547805 */ /* 0x000fe2000001ff00 */
[----:B------:R-:W-:Y:S01]  /*1180*/  CS2R R14, SRZ ;  /* 0x00000000000e7805 */ /* 0x000fe2000001ff00 */
[----:B------:R-:W-:Y:S01]  /*1190*/  LOP3.LUT R0, R0, 0x1800, RZ, 0xc0, !PT ;  /* 0x0000180000007812 */ /* 0x000fe200078ec0ff */
[----:B------:R-:W-:Y:S01]  /*11a0*/  CS2R R68, SRZ ;  /* 0x0000000000447805 */ /* 0x000fe2000001ff00 */
[----:B------:R-:W-:Y:S01]  /*11b0*/  CS2R R12, SRZ ;  /* 0x00000000000c7805 */ /* 0x000fe2000001ff00 */
[----:B------:R-:W-:Y:S01]  /*11c0*/  CS2R R44, SRZ ;  /* 0x00000000002c7805 */ /* 0x000fe2000001ff00 */
[----:B------:R-:W-:Y:S01]  /*11d0*/  CS2R R10, SRZ ;  /* 0x00000000000a7805 */ /* 0x000fe2000001ff00 */
[----:B------:R1:W-:Y:S01]  /*11e0*/  STL [R1+0x16c], R0 ;  /* 0x00016c0001007387 */ /* 0x0003e20000100800 */
[----:B------:R-:W-:Y:S01]  /*11f0*/  CS2R R54, SRZ ;  /* 0x0000000000367805 */ /* 0x000fe2000001ff00 */
[----:B------:R-:W-:Y:S01]  /*1200*/  CS2R R8, SRZ ;  /* 0x0000000000087805 */ /* 0x000fe2000001ff00 */
[----:B------:R-:W-:Y:S01]  /*1210*/  CS2R R86, SRZ ;  /* 0x0000000000567805 */ /* 0x000fe2000001ff00 */
[----:B------:R-:W-:Y:S01]  /*1220*/  CS2R R6, SRZ ;  /* 0x0000000000067805 */ /* 0x000fe2000001ff00 */
[----:B------:R-:W-:Y:S01]  /*1230*/  CS2R R70, SRZ ;  /* 0x0000000000467805 */ /* 0x000fe2000001ff00 */
[----:B------:R-:W-:Y:S01]  /*1240*/  CS2R R4, SRZ ;  /* 0x0000000000047805 */ /* 0x000fe2000001ff00 */
[----:B------:R-:W-:Y:S01]  /*1250*/  CS2R R46, SRZ ;  /* 0x00000000002e7805 */ /* 0x000fe2000001ff00 */
[----:B------:R-:W-:Y:S01]  /*1260*/  CS2R R2, SRZ ;  /* 0x0000000000027805 */ /* 0x000fe2000001ff00 */
[----:B------:R-:W-:Y:S05]  /*1270*/  BRA `(.L_x_1) ;  /* 0x0000b38000007947 */ /* 0x000fea0003800000 */
.L_x_0:
[----:B------:R-:W-:Y:S01]  /*1280*/  IABS R6, c[0x0][0x17c] ;  /* 0x00005f0000067a13 */ /* 0x000fe20000000000 */
[----:B------:R-:W-:Y:S01]  /*1290*/  CS2R R86, SRZ ;  /* 0x0000000000567805 */ /* 0x000fe2000001ff00 */
[----:B------:R-:W-:-:S02]  /*12a0*/  IABS R8, c[0x0][0x178] ;  /* 0x00005e0000087a13 */ /* 0x000fc40000000000 */
[----:B------:R-:W1:Y:S01]  /*12b0*/  I2F.RP R9, R6 ;  /* 0x0000000600097306 */ /* 0x000e620000209400 */
[----:B------:R-:W-:Y:S02]  /*12c0*/  SHF.R.S32.HI R2, RZ, 0x1f, R23 ;  /* 0x0000001fff027819 */ /* 0x000fe40000011417 */
[----:B------:R-:W-:Y:S02]  /*12d0*/  IABS R15, R197 ;  /* 0x000000c5000f7213 */ /* 0x000fe40000000000 */
[----:B------:R-:W-:Y:S01]  /*12e0*/  LEA.HI R23, R2, R23, RZ, 0x7 ;  /* 0x0000001702177211 */ /* 0x000fe200078f38ff */
[----:B------:R-:W-:Y:S01]  /*12f0*/  IMAD.MOV.U32 R2, RZ, RZ, RZ ;  /* 0x000000ffff027224 */ /* 0x000fe200078e00ff */
[----:B------:R-:W-:Y:S01]  /*1300*/  ISETP.NE.U32.AND P3, PT, R4, RZ, PT ;  /* 0x000000ff0400720c */ /* 0x000fe20003f65070 */
[----:B------:R-:W2:Y:S01]  /*1310*/  I2F.RP R7, R8 ;  /* 0x0000000800077306 */ /* 0x000ea20000209400 */
[----:B------:R-:W-:Y:S02]  /*1320*/  IABS R81, R196 ;  /* 0x000000c400517213 */ /* 0x000fe40000000000 */
[----:B------:R-:W-:-:S02]  /*1330*/  IABS R17, R193 ;  /* 0x000000c100117213 */ /* 0x000fc40000000000 */
[----:B------:R-:W-:Y:S02]  /*1340*/  IABS R77, R191 ;  /* 0x000000bf004d7213 */ /* 0x000fe40000000000 */
[----:B------:R-:W-:Y:S01]  /*1350*/  IABS R75, R187 ;  /* 0x000000bb004b7213 */ /* 0x000fe20000000000 */
[----:B-1----:R-:W1:Y:S01]  /*1360*/  MUFU.RCP R9, R9 ;  /* 0x0000000900097308 */ /* 0x002e620000001000 */
[----:B------:R-:W-:Y:S02]  /*1370*/  IABS R57, R186 ;  /* 0x000000ba00397213 */ /* 0x000fe40000000000 */
[----:B------:R-:W-:Y:S02]  /*1380*/  IABS R151, R182 ;  /* 0x000000b600977213 */ /* 0x000fe40000000000 */
[----:B------:R-:W-:Y:S02]  /*1390*/  IABS R153, R181 ;  /* 0x000000b500997213 */ /* 0x000fe40000000000 */
[----:B------:R-:W-:Y:S01]  /*13a0*/  IABS R157, R177 ;  /* 0x000000b1009d7213 */ /* 0x000fe20000000000 */
[----:B--2---:R-:W2:Y:S01]  /*13b0*/  MUFU.RCP R7, R7 ;  /* 0x0000000700077308 */ /* 0x004ea20000001000 */
[----:B------:R-:W-:-:S02]  /*13c0*/  IABS R159, R176 ;  /* 0x000000b0009f7213 */ /* 0x000fc40000000000 */
[----:B------:R-:W-:Y:S02]  /*13d0*/  IABS R249, R172 ;  /* 0x000000ac00f97213 */ /* 0x000fe40000000000 */
[----:B------:R-:W-:Y:S02]  /*13e0*/  IABS R65, R171 ;  /* 0x000000ab00417213 */ /* 0x000fe40000000000 */
[----:B------:R-:W-:Y:S02]  /*13f0*/  IABS R59, R166 ;  /* 0x000000a6003b7213 */ /* 0x000fe40000000000 */
[----:B-1----:R-:W-:Y:S01]  /*1400*/  IADD3 R3, R9, 0xffffffe, RZ ;  /* 0x0ffffffe09037810 */ /* 0x002fe20007ffe0ff */
[----:B------:R-:W-:Y:S01]  /*1410*/  IMAD.SHL.U32 R9, R198, 0x2, RZ ;  /* 0x00000002c6097824 */ /* 0x000fe200078e00ff */
[----:B------:R-:W-:Y:S02]  /*1420*/  IABS R83, R165 ;  /* 0x000000a500537213 */ /* 0x000fe40000000000 */
[----:B------:R-:W-:-:S02]  /*1430*/  IABS R199, R158 ;  /* 0x0000009e00c77213 */ /* 0x000fc40000000000 */
[----:B------:R-:W1:Y:S01]  /*1440*/  F2I.FTZ.U32.TRUNC.NTZ R3, R3 ;  /* 0x0000000300037305 */ /* 0x000e62000021f000 */
[----:B--2---:R-:W-:Y:S02]  /*1450*/  IADD3 R5, R7, 0xffffffe, RZ ;  /* 0x0ffffffe07057810 */ /* 0x004fe40007ffe0ff */
[----:B------:R-:W-:Y:S02]  /*1460*/  LOP3.LUT R7, R198, 0x7, RZ, 0xc0, !PT ;  /* 0x00000007c6077812 */ /* 0x000fe400078ec0ff */
[----:B------:R-:W-:Y:S02]  /*1470*/  IABS R201, R156 ;  /* 0x0000009c00c97213 */ /* 0x000fe40000000000 */
[----:B------:R-:W-:Y:S01]  /*1480*/  IABS R45, R150 ;  /* 0x00000096002d7213 */ /* 0x000fe20000000000 */
[----:B------:R-:W2:Y:S01]  /*1490*/  F2I.FTZ.U32.TRUNC.NTZ R5, R5 ;  /* 0x0000000500057305 */ /* 0x000ea2000021f000 */
[----:B------:R-:W-:Y:S01]  /*14a0*/  IMAD.SHL.U32 R10, R7, 0x10, RZ ;  /* 0x00000010070a7824 */ /* 0x000fe200078e00ff */
[----:B------:R-:W-:-:S02]  /*14b0*/  IABS R209, R148 ;  /* 0x0000009400d17213 */ /* 0x000fc40000000000 */
[----:B------:R-:W-:Y:S02]  /*14c0*/  IABS R215, R144 ;  /* 0x0000009000d77213 */ /* 0x000fe40000000000 */
[----:B------:R-:W-:Y:S01]  /*14d0*/  IABS R37, R143 ;  /* 0x0000008f00257213 */ /* 0x000fe20000000000 */
[--C-:B-1----:R-:W-:Y:S01]  /*14e0*/  IMAD.MOV R11, RZ, RZ, -R3.reuse ;  /* 0x000000ffff0b7224 */ /* 0x102fe200078e0a03 */
[----:B------:R-:W-:Y:S02]  /*14f0*/  IABS R19, R18 ;  /* 0x0000001200137213 */ /* 0x000fe40000000000 */
[----:B------:R-:W-:Y:S01]  /*1500*/  IABS R25, R194 ;  /* 0x000000c200197213 */ /* 0x000fe20000000000 */
[----:B------:R-:W-:Y:S01]  /*1510*/  IMAD R11, R11, R6, RZ ;  /* 0x000000060b0b7224 */ /* 0x000fe200078e02ff */
[----:B------:R-:W-:Y:S02]  /*1520*/  IABS R79, R192 ;  /* 0x000000c0004f7213 */ /* 0x000fe40000000000 */
[----:B------:R-:W-:Y:S01]  /*1530*/  IABS R27, R190 ;  /* 0x000000be001b7213 */ /* 0x000fe20000000000 */
[----:B------:R-:W-:Y:S01]  /*1540*/  IMAD.HI.U32 R2, R3, R11, R2 ;  /* 0x0000000b03027227 */ /* 0x000fe200078e0002 */
[----:B------:R-:W-:-:S02]  /*1550*/  LOP3.LUT R11, R9, 0x10, RZ, 0xc0, !PT ;  /* 0x00000010090b7812 */ /* 0x000fc400078ec0ff */
[----:B------:R-:W-:Y:S01]  /*1560*/  IABS R73, R188 ;  /* 0x000000bc00497213 */ /* 0x000fe20000000000 */
[----:B------:R-:W-:Y:S01]  /*1570*/  IMAD.SHL.U32 R3, R7, 0x100, RZ ;  /* 0x0000010007037824 */ /* 0x000fe200078e00ff */
[----:B------:R-:W-:Y:S01]  /*1580*/  LEA.HI R11, R4, R11, RZ, 0x1e ;  /* 0x0000000b040b7211 */ /* 0x000fe200078ff0ff */
[----:B--2---:R-:W-:Y:S01]  /*1590*/  IMAD.MOV R13, RZ, RZ, -R5 ;  /* 0x000000ffff0d7224 */ /* 0x004fe200078e0a05 */
[----:B------:R-:W-:Y:S01]  /*15a0*/  IABS R243, R184 ;  /* 0x000000b800f37213 */ /* 0x000fe20000000000 */
[----:B------:R-:W-:Y:S01]  /*15b0*/  IMAD.IADD R4, R3, 0x1, R10 ;  /* 0x0000000103047824 */ /* 0x000fe200078e020a */
[----:B------:R-:W-:Y:S01]  /*15c0*/  LOP3.LUT R10, R10, 0x30, R9, 0x78, !PT ;  /* 0x000000300a0a7812 */ /* 0x000fe200078e7809 */
[----:B------:R-:W-:Y:S01]  /*15d0*/  IMAD.HI.U32 R7, R2, R15, RZ ;  /* 0x0000000f02077227 */ /* 0x000fe200078e00ff */
[----:B------:R-:W-:Y:S02]  /*15e0*/  IABS R149, R183 ;  /* 0x000000b700957213 */ /* 0x000fe40000000000 */
[----:B------:R-:W-:Y:S01]  /*15f0*/  LOP3.LUT R9, R4, R11, RZ, 0x3c, !PT ;  /* 0x0000000b04097212 */ /* 0x000fe200078e3cff */
[----:B------:R-:W-:Y:S01]  /*1600*/  IMAD R13, R13, R8, RZ ;  /* 0x000000080d0d7224 */ /* 0x000fe200078e02ff */
[----:B------:R-:W-:Y:S01]  /*1610*/  IABS R31, R185 ;  /* 0x000000b9001f7213 */ /* 0x000fe20000000000 */
[----:B------:R-:W-:Y:S01]  /*1620*/  IMAD.MOV.U32 R4, RZ, RZ, RZ ;  /* 0x000000ffff047224 */ /* 0x000fe200078e00ff */
[----:B------:R-:W-:Y:S01]  /*1630*/  IABS R69, R179 ;  /* 0x000000b300457213 */ /* 0x000fe20000000000 */
[----:B------:R-:W-:Y:S01]  /*1640*/  IMAD.MOV R7, RZ, RZ, -R7 ;  /* 0x000000ffff077224 */ /* 0x000fe200078e0a07 */
[----:B------:R-:W-:Y:S01]  /*1650*/  IABS R71, R178 ;  /* 0x000000b200477213 */ /* 0x000fe20000000000 */
[----:B------:R-:W-:Y:S01]  /*1660*/  IMAD.HI.U32 R4, R5, R13, R4 ;  /* 0x0000000d05047227 */ /* 0x000fe200078e0004 */
[----:B------:R-:W-:-:S02]  /*1670*/  IABS R67, R180 ;  /* 0x000000b400437213 */ /* 0x000fc40000000000 */
[----:B------:R-:W-:Y:S01]  /*1680*/  IABS R247, R175 ;  /* 0x000000af00f77213 */ /* 0x000fe20000000000 */
[----:B------:R-:W-:Y:S01]  /*1690*/  IMAD R5, R6, R7, R15 ;  /* 0x0000000706057224 */ /* 0x000fe200078e020f */
[----:B------:R-:W-:Y:S01]  /*16a0*/  IABS R15, R195 ;  /* 0x000000c3000f7213 */ /* 0x000fe20000000000 */
[----:B------:R-:W-:Y:S01]  /*16b0*/  IMAD.HI.U32 R7, R2, R81, RZ ;  /* 0x0000005102077227 */ /* 0x000fe200078e00ff */
[----:B------:R-:W-:Y:S02]  /*16c0*/  IABS R163, R173 ;  /* 0x000000ad00a37213 */ /* 0x000fe40000000000 */
[----:B------:R-:W-:Y:S01]  /*16d0*/  ISETP.GT.U32.AND P1, PT, R6, R5, PT ;  /* 0x000000050600720c */ /* 0x000fe20003f24070 */
[C---:B------:R-:W-:Y:S01]  /*16e0*/  IMAD.HI.U32 R11, R2.reuse, R15, RZ ;  /* 0x0000000f020b7227 */ /* 0x040fe200078e00ff */
[----:B------:R-:W-:Y:S02]  /*16f0*/  IABS R63, R170 ;  /* 0x000000aa003f7213 */ /* 0x000fe40000000000 */
[----:B------:R-:W-:Y:S01]  /*1700*/  IABS R161, R174 ;  /* 0x000000ae00a17213 */ /* 0x000fe20000000000 */
[----:B------:R-:W-:Y:S01]  /*1710*/  IMAD.HI.U32 R13, R2, R17, RZ ;  /* 0x00000011020d7227 */ /* 0x000fe200078e00ff */
[----:B------:R-:W-:-:S02]  /*1720*/  IABS R167, R169 ;  /* 0x000000a900a77213 */ /* 0x000fc40000000000 */
[----:B------:R-:W-:Y:S01]  /*1730*/  IABS R61, R168 ;  /* 0x000000a8003d7213 */ /* 0x000fe20000000000 */
[----:B------:R-:W-:Y:S01]  /*1740*/  IMAD.MOV R7, RZ, RZ, -R7 ;  /* 0x000000ffff077224 */ /* 0x000fe200078e0a07 */
[----:B------:R-:W-:Y:S01]  /*1750*/  IABS R53, R162 ;  /* 0x000000a200357213 */ /* 0x000fe20000000000 */
[----:B------:R-:W-:Y:S01]  /*1760*/  IMAD.MOV R11, RZ, RZ, -R11 ;  /* 0x000000ffff0b7224 */ /* 0x000fe200078e0a0b */
[----:B------:R-:W-:Y:S01]  /*1770*/  IABS R55, R164 ;  /* 0x000000a400377213 */ /* 0x000fe20000000000 */
[----:B------:R-:W-:Y:S01]  /*1780*/  IMAD.MOV R16, RZ, RZ, -R13 ;  /* 0x000000ffff107224 */ /* 0x000fe200078e0a0d */
[----:B------:R-:W-:Y:S01]  /*1790*/  IABS R51, R160 ;  /* 0x000000a000337213 */ /* 0x000fe20000000000 */
[C---:B------:R-:W-:Y:S01]  /*17a0*/  IMAD R81, R6.reuse, R7, R81 ;  /* 0x0000000706517224 */ /* 0x040fe200078e0251 */
[----:B------:R-:W-:Y:S01]  /*17b0*/  IABS R47, R152 ;  /* 0x00000098002f7213 */ /* 0x000fe20000000000 */
[C---:B------:R-:W-:Y:S01]  /*17c0*/  IMAD R13, R6.reuse, R11, R15 ;  /* 0x0000000b060d7224 */ /* 0x040fe200078e020f */
[----:B------:R-:W-:Y:S01]  /*17d0*/  IABS R49, R154 ;  /* 0x0000009a00317213 */ /* 0x000fe20000000000 */
[C---:B------:R-:W-:Y:S01]  /*17e0*/  IMAD R15, R6.reuse, R16, R17 ;  /* 0x00000010060f7224 */ /* 0x040fe200078e0211 */
[----:B------:R-:W-:Y:S01]  /*17f0*/  ISETP.GT.U32.AND P2, PT, R6, R81, PT ;  /* 0x000000510600720c */ /* 0x000fe20003f44070 */
[----:B------:R-:W-:Y:S01]  /*1800*/  IMAD.HI.U32 R7, R2, R77, RZ ;  /* 0x0000004d02077227 */ /* 0x000fe200078e00ff */
[----:B------:R-:W-:-:S02]  /*1810*/  ISETP.GT.U32.AND P4, PT, R6, R13, PT ;  /* 0x0000000d0600720c */ /* 0x000fc40003f84070 */
[----:B------:R-:W-:Y:S01]  /*1820*/  IABS R17, R189 ;  /* 0x000000bd00117213 */ /* 0x000fe20000000000 */
[----:B------:R-:W-:Y:S01]  /*1830*/  IMAD.HI.U32 R16, R2, R75, RZ ;  /* 0x0000004b02107227 */ /* 0x000fe200078e00ff */
[----:B------:R-:W-:Y:S02]  /*1840*/  IABS R203, R155 ;  /* 0x0000009b00cb7213 */ /* 0x000fe40000000000 */
[----:B------:R-:W-:Y:S01]  /*1850*/  IABS R211, R147 ;  /* 0x0000009300d37213 */ /* 0x000fe20000000000 */
[----:B------:R-:W-:Y:S01]  /*1860*/  IMAD.MOV R7, RZ, RZ, -R7 ;  /* 0x000000ffff077224 */ /* 0x000fe200078e0a07 */
[----:B------:R-:W-:Y:S01]  /*1870*/  IABS R43, R146 ;  /* 0x00000092002b7213 */ /* 0x000fe20000000000 */
[----:B------:R-:W-:Y:S01]  /*1880*/  IMAD.MOV R16, RZ, RZ, -R16 ;  /* 0x000000ffff107224 */ /* 0x000fe200078e0a10 */
[----:B------:R-:W-:Y:S01]  /*1890*/  IABS R213, R145 ;  /* 0x0000009100d57213 */ /* 0x000fe20000000000 */
[C---:B------:R-:W-:Y:S01]  /*18a0*/  IMAD R77, R6.reuse, R7, R77 ;  /* 0x00000007064d7224 */ /* 0x040fe200078e024d */
[----:B------:R-:W-:Y:S01]  /*18b0*/  IABS R217, R142 ;  /* 0x0000008e00d97213 */ /* 0x000fe20000000000 */
[----:B------:R-:W-:Y:S01]  /*18c0*/  IMAD R75, R6, R16, R75 ;  /* 0x00000010064b7224 */ /* 0x000fe200078e024b */
[----:B------:R-:W-:Y:S01]  /*18d0*/  IABS R219, R141 ;  /* 0x0000008d00db7213 */ /* 0x000fe20000000000 */
[----:B------:R-:W-:Y:S01]  /*18e0*/  IMAD.HI.U32 R7, R2, R57, RZ ;  /* 0x0000003902077227 */ /* 0x000fe200078e00ff */
[----:B------:R-:W-:-:S02]  /*18f0*/  IABS R41, R139 ;  /* 0x0000008b00297213 */ /* 0x000fc40000000000 */
        /* <DEDUP_REMOVED lines=21> */
[----:B------:R-:W-:Y:S01]  /*1a50*/  SEL R85, RZ, 0x110, !P3 ;  /* 0x00000110ff557807 */ /* 0x000fe20005800000 */
[C---:B------:R-:W-:Y:S01]  /*1a60*/  IMAD R153, R6.reuse, R7, R153 ;  /* 0x0000000706997224 */ /* 0x040fe200078e0299 */
[----:B------:R-:W-:Y:S01]  /*1a70*/  LOP3.LUT R236, RZ, c[0x0][0x17c], RZ, 0x33, !PT ;  /* 0x00005f00ffec7a12 */ /* 0x000fe200078e33ff */
[----:B------:R-:W-:Y:S01]  /*1a80*/  IMAD R157, R6, R16, R157 ;  /* 0x00000010069d7224 */ /* 0x000fe200078e029d */
[----:B------:R-:W-:Y:S01]  /*1a90*/  SHF.R.S32.HI R23, RZ, 0x7, R23 ;  /* 0x00000007ff177819 */ /* 0x000fe20000011417 */
[----:B------:R-:W-:-:S04]  /*1aa0*/  IMAD.HI.U32 R7, R2, R159, RZ ;  /* 0x0000009f02077227 */ /* 0x000fc800078e00ff */
[----:B------:R-:W-:-:S04]  /*1ab0*/  IMAD.HI.U32 R16, R2, R249, RZ ;  /* 0x000000f902107227 */ /* 0x000fc800078e00ff */
[----:B------:R-:W-:Y:S02]  /*1ac0*/  IMAD.MOV R7, RZ, RZ, -R7 ;  /* 0x000000ffff077224 */ /* 0x000fe400078e0a07 */
[----:B------:R-:W-:Y:S02]  /*1ad0*/  IMAD.MOV R16, RZ, RZ, -R16 ;  /* 0x000000ffff107224 */ /* 0x000fe400078e0a10 */
[C---:B------:R-:W-:Y:S02]  /*1ae0*/  IMAD R159, R6.reuse, R7, R159 ;  /* 0x00000007069f7224 */ /* 0x040fe400078e029f */
[----:B------:R-:W-:Y:S02]  /*1af0*/  IMAD R249, R6, R16, R249 ;  /* 0x0000001006f97224 */ /* 0x000fe400078e02f9 */
        /* <DEDUP_REMOVED lines=27> */
[----:B------:R-:W-:-:S04]  /*1cb0*/  IMAD.HI.U32 R12, R2, R25, RZ ;  /* 0x00000019020c7227 */ /* 0x000fc800078e00ff */
[----:B------:R-:W-:Y:S02]  /*1cc0*/  IMAD.MOV R16, RZ, RZ, -R16 ;  /* 0x000000ffff107224 */ /* 0x000fe400078e0a10 */
[C---:B------:R-:W-:Y:S02]  /*1cd0*/  IMAD R37, R6.reuse, R7, R37 ;  /* 0x0000000706257224 */ /* 0x040fe400078e0225 */
[----:B------:R-:W-:Y:S02]  /*1ce0*/  IMAD.MOV R12, RZ, RZ, -R12 ;  /* 0x000000ffff0c7224 */ /* 0x000fe400078e0a0c */
[C---:B------:R-:W-:Y:S01]  /*1cf0*/  IMAD R7, R6.reuse, R16, R19 ;  /* 0x0000001006077224 */ /* 0x040fe200078e0213 */
[----:B------:R-:W-:Y:S01]  /*1d00*/  IABS R19, R131 ;  /* 0x0000008300137213 */ /* 0x000fe20000000000 */
[C---:B------:R-:W-:Y:S02]  /*1d10*/  IMAD R25, R6.reuse, R12, R25 ;  /* 0x0000000c06197224 */ /* 0x040fe400078e0219 */
[----:B------:R-:W-:Y:S01]  /*1d20*/  @!P2 IMAD.IADD R81, R81, 0x1, -R6 ;  /* 0x000000015151a824 */ /* 0x000fe200078e0a06 */
[----:B------:R-:W-:Y:S01]  /*1d30*/  ISETP.GT.U32.AND P5, PT, R6, R7, PT ;  /* 0x000000070600720c */ /* 0x000fe20003fa4070 */
[----:B------:R-:W-:Y:S01]  /*1d40*/  IMAD.HI.U32 R14, R2, R79, RZ ;  /* 0x0000004f020e7227 */ /* 0x000fe200078e00ff */
[----:B------:R-:W-:-:S03]  /*1d50*/  ISETP.GT.U32.AND P0, PT, R6, R25, PT ;  /* 0x000000190600720c */ /* 0x000fc60003f04070 */
[----:B------:R-:W-:Y:S01]  /*1d60*/  @!P4 IMAD.IADD R13, R13, 0x1, -R6 ;  /* 0x000000010d0dc824 */ /* 0x000fe200078e0a06 */
[----:B------:R-:W-:Y:S01]  /*1d70*/  ISETP.GT.U32.AND P4, PT, R6, R81, PT ;  /* 0x000000510600720c */ /* 0x000fe20003f84070 */
[----:B------:R-:W-:Y:S02]  /*1d80*/  IMAD.MOV R14, RZ, RZ, -R14 ;  /* 0x000000ffff0e7224 */ /* 0x000fe400078e0a0e */
[----:B------:R-:W-:-:S04]  /*1d90*/  IMAD.HI.U32 R11, R2, R27, RZ ;  /* 0x0000001b020b7227 */ /* 0x000fc800078e00ff */
[--C-:B------:R-:W-:Y:S01]  /*1da0*/  @!P5 IMAD.IADD R7, R7, 0x1, -R6.reuse ;  /* 0x000000010707d824 */ /* 0x100fe200078e0a06 */
[C---:B------:R-:W-:Y:S01]  /*1db0*/  ISETP.GT.U32.AND P5, PT, R6.reuse, R13, PT ;  /* 0x0000000d0600720c */ /* 0x040fe20003fa4070 */
[----:B------:R-:W-:Y:S02]  /*1dc0*/  @!P0 IMAD.IADD R25, R25, 0x1, -R6 ;  /* 0x0000000119198824 */ /* 0x000fe400078e0a06 */
[C---:B------:R-:W-:Y:S01]  /*1dd0*/  IMAD R79, R6.reuse, R14, R79 ;  /* 0x0000000e064f7224 */ /* 0x040fe200078e024f */
[----:B------:R-:W-:Y:S01]  /*1de0*/  ISETP.GT.U32.AND P2, PT, R6, R7, PT ;  /* 0x000000070600720c */ /* 0x000fe20003f44070 */
[----:B------:R-:W-:Y:S01]  /*1df0*/  IMAD.HI.U32 R14, R2, R73, RZ ;  /* 0x00000049020e7227 */ /* 0x000fe200078e00ff */
[----:B------:R-:W-:-:S03]  /*1e00*/  ISETP.GT.U32.AND P0, PT, R6, R25, PT ;  /* 0x000000190600720c */ /* 0x000fc60003f04070 */
[----:B------:R-:W-:Y:S02]  /*1e10*/  IMAD.MOV R11, RZ, RZ, -R11 ;  /* 0x000000ffff0b7224 */ /* 0x000fe400078e0a0b */
[----:B------:R-:W-:Y:S02]  /*1e20*/  IMAD.MOV R14, RZ, RZ, -R14 ;  /* 0x000000ffff0e7224 */ /* 0x000fe400078e0a0e */
[C---:B------:R-:W-:Y:S02]  /*1e30*/  IMAD R27, R6.reuse, R11, R27 ;  /* 0x0000000b061b7224 */ /* 0x040fe400078e021b */
[----:B------:R-:W-:Y:S01]  /*1e40*/  @!P1 IMAD.IADD R5, R5, 0x1, -R6 ;  /* 0x0000000105059824 */ /* 0x000fe200078e0a06 */
[----:B------:R-:W-:Y:S01]  /*1e50*/  ISETP.GT.U32.AND P1, PT, R6, R15, PT ;  /* 0x0000000f0600720c */ /* 0x000fe20003f24070 */
[----:B------:R-:W-:-:S03]  /*1e60*/  IMAD.HI.U32 R12, R2, R17, RZ ;  /* 0x00000011020c7227 */ /* 0x000fc600078e00ff */
[C---:B------:R-:W-:Y:S01]  /*1e70*/  ISETP.GT.U32.AND P6, PT, R6.reuse, R5, PT ;  /* 0x000000050600720c */ /* 0x040fe20003fc4070 */
[C---:B------:R-:W-:Y:S02]  /*1e80*/  IMAD R73, R6.reuse, R14, R73 ;  /* 0x0000000e06497224 */ /* 0x040fe400078e0249 */
[--C-:B------:R-:W-:Y:S01]  /*1e90*/  @!P2 IMAD.IADD R7, R7, 0x1, -R6.reuse ;  /* 0x000000010707a824 */ /* 0x100fe200078e0a06 */
[C---:B------:R-:W-:Y:S01]  /*1ea0*/  ISETP.GT.U32.AND P2, PT, R6.reuse, R79, PT ;  /* 0x0000004f0600720c */ /* 0x040fe20003f44070 */
[----:B------:R-:W-:Y:S01]  /*1eb0*/  @!P4 IMAD.IADD R81, R81, 0x1, -R6 ;  /* 0x000000015151c824 */ /* 0x000fe200078e0a06 */
[C---:B------:R-:W-:Y:S01]  /*1ec0*/  ISETP.GT.U32.AND P4, PT, R6.reuse, R27, PT ;  /* 0x0000001b0600720c */ /* 0x040fe20003f84070 */
[----:B------:R-:W-:Y:S02]  /*1ed0*/  IMAD.MOV R12, RZ, RZ, -R12 ;  /* 0x000000ffff0c7224 */ /* 0x000fe400078e0a0c */
[----:B------:R-:W-:Y:S01]  /*1ee0*/  @!P0 IMAD.IADD R25, R25, 0x1, -R6 ;  /* 0x0000000119198824 */ /* 0x000fe200078e0a06 */
[C---:B------:R-:W-:Y:S01]  /*1ef0*/  ISETP.GT.U32.AND P0, PT, R6.reuse, R73, PT ;  /* 0x000000490600720c */ /* 0x040fe20003f04070 */
[----:B------:R-:W-:-:S02]  /*1f00*/  IMAD R17, R6, R12, R17 ;  /* 0x0000000c06117224 */ /* 0x000fc400078e0211 */
[--C-:B------:R-:W-:Y:S02]  /*1f10*/  @!P5 IMAD.IADD R13, R13, 0x1, -R6.reuse ;  /* 0x000000010d0dd824 */ /* 0x100fe400078e0a06 */
[--C-:B------:R-:W-:Y:S01]  /*1f20*/  @!P1 IMAD.IADD R15, R15, 0x1, -R6.reuse ;  /* 0x000000010f0f9824 */ /* 0x100fe200078e0a06 */
[C---:B------:R-:W-:Y:S01]  /*1f30*/  ISETP.GT.U32.AND P5, PT, R6.reuse, R17, PT ;  /* 0x000000110600720c */ /* 0x040fe20003fa4070 */
[--C-:B------:R-:W-:Y:S01]  /*1f40*/  @!P2 IMAD.IADD R79, R79, 0x1, -R6.reuse ;  /* 0x000000014f4fa824 */ /* 0x100fe200078e0a06 */
[C---:B------:R-:W-:Y:S01]  /*1f50*/  ISETP.GT.U32.AND P1, PT, R6.reuse, R75, PT ;  /* 0x0000004b0600720c */ /* 0x040fe20003f24070 */
[--C-:B------:R-:W-:Y:S01]  /*1f60*/  @!P4 IMAD.IADD R27, R27, 0x1, -R6.reuse ;  /* 0x000000011b1bc824 */ /* 0x100fe200078e0a06 */
[C---:B------:R-:W-:Y:S01]  /*1f70*/  ISETP.GT.U32.AND P2, PT, R6.reuse, R57, PT ;  /* 0x000000390600720c */ /* 0x040fe20003f44070 */
[--C-:B------:R-:W-:Y:S01]  /*1f80*/  @!P6 IMAD.IADD R5, R5, 0x1, -R6.reuse ;  /* 0x000000010505e824 */ /* 0x100fe200078e0a06 */
[C---:B------:R-:W-:Y:S01]  /*1f90*/  ISETP.GT.U32.AND P6, PT, R6.reuse, R77, PT ;  /* 0x0000004d0600720c */ /* 0x040fe20003fc4070 */
[----:B------:R-:W-:Y:S01]  /*1fa0*/  @!P0 IMAD.IADD R73, R73, 0x1, -R6 ;  /* 0x0000000149498824 */ /* 0x000fe200078e0a06 */
[----:B------:R-:W-:Y:S01]  /*1fb0*/  ISETP.GT.U32.AND P0, PT, R6, R27, PT ;  /* 0x0000001b0600720c */ /* 0x000fe20003f04070 */
[----:B------:R-:W-:Y:S01]  /*1fc0*/  IMAD.HI.U32 R12, R2, R243, RZ ;  /* 0x000000f3020c7227 */ /* 0x000fe200078e00ff */
[----:B------:R-:W-:-:S03]  /*1fd0*/  ISETP.GT.U32.AND P4, PT, R6, R79, PT ;  /* 0x0000004f0600720c */ /* 0x000fc60003f84070 */
[----:B------:R-:W-:Y:S02]  /*1fe0*/  IMAD.MOV R12, RZ, RZ, -R12 ;  /* 0x000000ffff0c7224 */ /* 0x000fe400078e0a0c */
[--C-:B------:R-:W-:Y:S02]  /*1ff0*/  @!P5 IMAD.IADD R17, R17, 0x1, -R6.reuse ;  /* 0x000000011111d824 */ /* 0x100fe400078e0a06 */
[C---:B------:R-:W-:Y:S02]  /*2000*/  IMAD R243, R6.reuse, R12, R243 ;  /* 0x0000000c06f37224 */ /* 0x040fe400078e02f3 */
[--C-:B------:R-:W-:Y:S01]  /*2010*/  @!P1 IMAD.IADD R75, R75, 0x1, -R6.reuse ;  /* 0x000000014b4b9824 */ /* 0x100fe200078e0a06 */
[C---:B------:R-:W-:Y:S01]  /*2020*/  ISETP.GT.U32.AND P1, PT, R6.reuse, R17, PT ;  /* 0x000000110600720c */ /* 0x040fe20003f24070 */
[--C-:B------:R-:W-:Y:S01]  /*2030*/  @!P2 IMAD.IADD R57, R57, 0x1, -R6.reuse ;  /* 0x000000013939a824 */ /* 0x100fe200078e0a06 */
[C---:B------:R-:W-:Y:S01]  /*2040*/  ISETP.GT.U32.AND P2, PT, R6.reuse, R73, PT ;  /* 0x000000490600720c */ /* 0x040fe20003f44070 */
[----:B------:R-:W-:Y:S01]  /*2050*/  @!P6 IMAD.IADD R77, R77, 0x1, -R6 ;  /* 0x000000014d4de824 */ /* 0x000fe200078e0a06 */
[----:B------:R-:W-:Y:S01]  /*2060*/  ISETP.GT.U32.AND P6, PT, R6, R15, PT ;  /* 0x0000000f0600720c */ /* 0x000fe20003fc4070 */
[----:B------:R-:W-:-:S03]  /*2070*/  IMAD.HI.U32 R14, R2, R149, RZ ;  /* 0x00000095020e7227 */ /* 0x000fc600078e00ff */
[----:B------:R-:W-:Y:S01]  /*2080*/  ISETP.GT.U32.AND P5, PT, R6, R77, PT ;  /* 0x0000004d0600720c */ /* 0x000fe20003fa4070 */
[----:B------:R-:W-:-:S04]  /*2090*/  IMAD.HI.U32 R11, R2, R31, RZ ;  /* 0x0000001f020b7227 */ /* 0x000fc800078e00ff */
[--C-:B------:R-:W-:Y:S01]  /*20a0*/  @!P0 IMAD.IADD R27, R27, 0x1, -R6.reuse ;  /* 0x000000011b1b8824 */ /* 0x100fe200078e0a06 */
[C---:B------:R-:W-:Y:S01]  /*20b0*/  ISETP.GT.U32.AND P0, PT, R6.reuse, R243, PT ;  /* 0x000000f30600720c */ /* 0x040fe20003f04070 */
[----:B------:R-:W-:Y:S01]  /*20c0*/  @!P4 IMAD.IADD R79, R79, 0x1, -R6 ;  /* 0x000000014f4fc824 */ /* 0x000fe200078e0a06 */
[----:B------:R-:W-:Y:S01]  /*20d0*/  ISETP.GT.U32.AND P4, PT, R6, R75, PT ;  /* 0x0000004b0600720c */ /* 0x000fe20003f84070 */
[----:B------:R-:W-:Y:S02]  /*20e0*/  IMAD.MOV R14, RZ, RZ, -R14 ;  /* 0x000000ffff0e7224 */ /* 0x000fe400078e0a0e */
[----:B------:R-:W-:-:S04]  /*20f0*/  IMAD.HI.U32 R12, R2, R69, RZ ;  /* 0x00000045020c7227 */ /* 0x000fc800078e00ff */
[----:B------:R-:W-:Y:S02]  /*2100*/  IMAD.MOV R11, RZ, RZ, -R11 ;  /* 0x000000ffff0b7224 */ /* 0x000fe400078e0a0b */
[C---:B------:R-:W-:Y:S02]  /*2110*/  IMAD R149, R6.reuse, R14, R149 ;  /* 0x0000000e06957224 */ /* 0x040fe400078e0295 */
[----:B------:R-:W-:Y:S02]  /*2120*/  IMAD.MOV R12, RZ, RZ, -R12 ;  /* 0x000000ffff0c7224 */ /* 0x000fe400078e0a0c */
[C---:B------:R-:W-:Y:S02]  /*2130*/  IMAD R31, R6.reuse, R11, R31 ;  /* 0x0000000b061f7224 */ /* 0x040fe400078e021f */
[C---:B------:R-:W-:Y:S02]  /*2140*/  IMAD R69, R6.reuse, R12, R69 ;  /* 0x0000000c06457224 */ /* 0x040fe400078e0245 */
[--C-:B------:R-:W-:Y:S01]  /*2150*/  @!P1 IMAD.IADD R17, R17, 0x1, -R6.reuse ;  /* 0x0000000111119824 */ /* 0x100fe200078e0a06 */
[C---:B------:R-:W-:Y:S01]  /*2160*/  ISETP.GT.U32.AND P1, PT, R6.reuse, R149, PT ;  /* 0x000000950600720c */ /* 0x040fe20003f24070 */
[--C-:B------:R-:W-:Y:S01]  /*2170*/  @!P2 IMAD.IADD R73, R73, 0x1, -R6.reuse ;  /* 0x000000014949a824 */ /* 0x100fe200078e0a06 */
[C---:B------:R-:W-:Y:S01]  /*2180*/  ISETP.GT.U32.AND P2, PT, R6.reuse, R151, PT ;  /* 0x000000970600720c */ /* 0x040fe20003f44070 */
[----:B------:R-:W-:Y:S01]  /*2190*/  @!P6 IMAD.IADD R15, R15, 0x1, -R6 ;  /* 0x000000010f0fe824 */ /* 0x000fe200078e0a06 */
[----:B------:R-:W-:Y:S01]  /*21a0*/  ISETP.GT.U32.AND P6, PT, R6, R31, PT ;  /* 0x0000001f0600720c */ /* 0x000fe20003fc4070 */
[----:B------:R-:W-:-:S04]  /*21b0*/  IMAD.HI.U32 R14, R2, R71, RZ ;  /* 0x00000047020e7227 */ /* 0x000fc800078e00ff */
[----:B------:R-:W-:-:S04]  /*21c0*/  IMAD.HI.U32 R11, R2, R67, RZ ;  /* 0x00000043020b7227 */ /* 0x000fc800078e00ff */
[--C-:B------:R-:W-:Y:S01]  /*21d0*/  @!P0 IMAD.IADD R243, R243, 0x1, -R6.reuse ;  /* 0x00000001f3f38824 */ /* 0x100fe200078e0a06 */
[C---:B------:R-:W-:Y:S01]  /*21e0*/  ISETP.GT.U32.AND P0, PT, R6.reuse, R69, PT ;  /* 0x000000450600720c */ /* 0x040fe20003f04070 */
[----:B------:R-:W-:Y:S01]  /*21f0*/  @!P4 IMAD.IADD R75, R75, 0x1, -R6 ;  /* 0x000000014b4bc824 */ /* 0x000fe200078e0a06 */
[C---:B------:R-:W-:Y:S01]  /*2200*/  ISETP.GT.U32.AND P4, PT, R6.reuse, R153, PT ;  /* 0x000000990600720c */ /* 0x040fe20003f84070 */
[----:B------:R-:W-:Y:S02]  /*2210*/  IMAD.MOV R14, RZ, RZ, -R14 ;  /* 0x000000ffff0e7224 */ /* 0x000fe400078e0a0e */
[----:B------:R-:W-:Y:S02]  /*2220*/  IMAD.MOV R11, RZ, RZ, -R11 ;  /* 0x000000ffff0b7224 */ /* 0x000fe400078e0a0b */
[C---:B------:R-:W-:Y:S02]  /*2230*/  IMAD R71, R6.reuse, R14, R71 ;  /* 0x0000000e06477224 */ /* 0x040fe400078e0247 */
[----:B------:R-:W-:-:S02]  /*2240*/  IMAD R67, R6, R11, R67 ;  /* 0x0000000b06437224 */ /* 0x000fc400078e0243 */
        /* <DEDUP_REMOVED lines=12> */
[----:B------:R-:W-:-:S04]  /*2310*/  IMAD.HI.U32 R11, R2, R247, RZ ;  /* 0x000000f7020b7227 */ /* 0x000fc800078e00ff */
[--C-:B------:R-:W-:Y:S01]  /*2320*/  @!P5 IMAD.IADD R57, R57, 0x1, -R6.reuse ;  /* 0x000000013939d824 */ /* 0x100fe200078e0a06 */
[C---:B------:R-:W-:Y:S01]  /*2330*/  ISETP.GT.U32.AND P5, PT, R6.reuse, R31, PT ;  /* 0x0000001f0600720c */ /* 0x040fe20003fa4070 */
[--C-:B------:R-:W-:Y:S01]  /*2340*/  @!P1 IMAD.IADD R243, R243, 0x1, -R6.reuse ;  /* 0x00000001f3f39824 */ /* 0x100fe200078e0a06 */
[C---:B------:R-:W-:Y:S01]  /*2350*/  ISETP.GT.U32.AND P1, PT, R6.reuse, R153, PT ;  /* 0x000000990600720c */ /* 0x040fe20003f24070 */
[--C-:B------:R-:W-:Y:S01]  /*2360*/  @!P2 IMAD.IADD R71, R71, 0x1, -R6.reuse ;  /* 0x000000014747a824 */ /* 0x100fe200078e0a06 */
[C---:B------:R-:W-:Y:S01]  /*2370*/  ISETP.GT.U32.AND P2, PT, R6.reuse, R69, PT ;  /* 0x000000450600720c */ /* 0x040fe20003f44070 */
[----:B------:R-:W-:Y:S02]  /*2380*/  IMAD.MOV R11, RZ, RZ, -R11 ;  /* 0x000000ffff0b7224 */ /* 0x000fe400078e0a0b */
[----:B------:R-:W-:Y:S01]  /*2390*/  @!P6 IMAD.IADD R67, R67, 0x1, -R6 ;  /* 0x000000014343e824 */ /* 0x000fe200078e0a06 */
[----:B------:R-:W-:Y:S01]  /*23a0*/  ISETP.GT.U32.AND P6, PT, R6, R149, PT ;  /* 0x000000950600720c */ /* 0x000fe20003fc4070 */
[----:B------:R-:W-:-:S04]  /*23b0*/  IMAD.HI.U32 R14, R2, R163, RZ ;  /* 0x000000a3020e7227 */ /* 0x000fc800078e00ff */
[--C-:B------:R-:W-:Y:S01]  /*23c0*/  @!P0 IMAD.IADD R151, R151, 0x1, -R6.reuse ;  /* 0x0000000197978824 */ /* 0x100fe200078e0a06 */
[C---:B------:R-:W-:Y:S01]  /*23d0*/  ISETP.GT.U32.AND P0, PT, R6.reuse, R159, PT ;  /* 0x0000009f0600720c */ /* 0x040fe20003f04070 */
[C---:B------:R-:W-:Y:S02]  /*23e0*/  IMAD R247, R6.reuse, R11, R247 ;  /* 0x0000000b06f77224 */ /* 0x040fe400078e02f7 */
[----:B------:R-:W-:Y:S01]  /*23f0*/  @!P4 IMAD.IADD R157, R157, 0x1, -R6 ;  /* 0x000000019d9dc824 */ /* 0x000fe200078e0a06 */
[----:B------:R-:W-:Y:S01]  /*2400*/  ISETP.GT.U32.AND P4, PT, R6, R71, PT ;  /* 0x000000470600720c */ /* 0x000fe20003f84070 */
[----:B------:R-:W-:Y:S02]  /*2410*/  IMAD.MOV R14, RZ, RZ, -R14 ;  /* 0x000000ffff0e7224 */ /* 0x000fe400078e0a0e */
[----:B------:R-:W-:-:S04]  /*2420*/  IMAD.HI.U32 R11, R2, R63, RZ ;  /* 0x0000003f020b7227 */ /* 0x000fc800078e00ff */
[----:B------:R-:W-:-:S04]  /*2430*/  IMAD.HI.U32 R12, R2, R161, RZ ;  /* 0x000000a1020c7227 */ /* 0x000fc800078e00ff */
[C---:B------:R-:W-:Y:S02]  /*2440*/  IMAD R163, R6.reuse, R14, R163 ;  /* 0x0000000e06a37224 */ /* 0x040fe400078e02a3 */
[----:B------:R-:W-:Y:S02]  /*2450*/  IMAD.MOV R11, RZ, RZ, -R11 ;  /* 0x000000ffff0b7224 */ /* 0x000fe400078e0a0b */
[----:B------:R-:W-:Y:S01]  /*2460*/  @!P5 IMAD.IADD R31, R31, 0x1, -R6 ;  /* 0x000000011f1fd824 */ /* 0x000fe200078e0a06 */
[C---:B------:R-:W-:Y:S01]  /*2470*/  ISETP.GT.U32.AND P5, PT, R6.reuse, R67, PT ;  /* 0x000000430600720c */ /* 0x040fe20003fa4070 */
[----:B------:R-:W-:Y:S02]  /*2480*/  IMAD.MOV R12, RZ, RZ, -R12 ;  /* 0x000000ffff0c7224 */ /* 0x000fe400078e0a0c */
[C---:B------:R-:W-:Y:S02]  /*2490*/  IMAD R63, R6.reuse, R11, R63 ;  /* 0x0000000b063f7224 */ /* 0x040fe400078e023f */
[--C-:B------:R-:W-:Y:S01]  /*24a0*/  @!P1 IMAD.IADD R153, R153, 0x1, -R6.reuse ;  /* 0x0000000199999824 */ /* 0x100fe200078e0a06 */
[C---:B------:R-:W-:Y:S01]  /*24b0*/  ISETP.GT.U32.AND P1, PT, R6.reuse, R247, PT ;  /* 0x000000f70600720c */ /* 0x040fe20003f24070 */
[--C-:B------:R-:W-:Y:S01]  /*24c0*/  @!P2 IMAD.IADD R69, R69, 0x1, -R6.reuse ;  /* 0x000000014545a824 */ /* 0x100fe200078e0a06 */
[C---:B------:R-:W-:Y:S01]  /*24d0*/  ISETP.GT.U32.AND P2, PT, R6.reuse, R163, PT ;  /* 0x000000a30600720c */ /* 0x040fe20003f44070 */
[----:B------:R-:W-:Y:S01]  /*24e0*/  @!P6 IMAD.IADD R149, R149, 0x1, -R6 ;  /* 0x000000019595e824 */ /* 0x000fe200078e0a06 */
[C---:B------:R-:W-:Y:S01]  /*24f0*/  ISETP.GT.U32.AND P6, PT, R6.reuse, R157, PT ;  /* 0x0000009d0600720c */ /* 0x040fe20003fc4070 */
[----:B------:R-:W-:-:S02]  /*2500*/  IMAD R161, R6, R12, R161 ;  /* 0x0000000c06a17224 */ /* 0x000fc400078e02a1 */
[----:B------:R-:W-:-:S04]  /*2510*/  IMAD.HI.U32 R12, R2, R167, RZ ;  /* 0x000000a7020c7227 */ /* 0x000fc800078e00ff */
[--C-:B------:R-:W-:Y:S01]  /*2520*/  @!P0 IMAD.IADD R159, R159, 0x1, -R6.reuse ;  /* 0x000000019f9f8824 */ /* 0x100fe200078e0a06 */
[C---:B------:R-:W-:Y:S01]  /*2530*/  ISETP.GT.U32.AND P0, PT, R6.reuse, R63, PT ;  /* 0x0000003f0600720c */ /* 0x040fe20003f04070 */
[----:B------:R-:W-:Y:S01]  /*2540*/  @!P4 IMAD.IADD R71, R71, 0x1, -R6 ;  /* 0x000000014747c824 */ /* 0x000fe200078e0a06 */
[C---:B------:R-:W-:Y:S01]  /*2550*/  ISETP.GT.U32.AND P4, PT, R6.reuse, R249, PT ;  /* 0x000000f90600720c */ /* 0x040fe20003f84070 */
[----:B------:R-:W-:Y:S02]  /*2560*/  IMAD.MOV R12, RZ, RZ, -R12 ;  /* 0x000000ffff0c7224 */ /* 0x000fe400078e0a0c */
[----:B------:R-:W-:Y:S01]  /*2570*/  @!P5 IMAD.IADD R67, R67, 0x1, -R6 ;  /* 0x000000014343d824 */ /* 0x000fe200078e0a06 */
[C---:B------:R-:W-:Y:S01]  /*2580*/  ISETP.GT.U32.AND P5, PT, R6.reuse, R161, PT ;  /* 0x000000a10600720c */ /* 0x040fe20003fa4070 */
[----:B------:R-:W-:Y:S02]  /*2590*/  IMAD R167, R6, R12, R167 ;  /* 0x0000000c06a77224 */ /* 0x000fe400078e02a7 */
[----:B------:R-:W-:-:S04]  /*25a0*/  IMAD.HI.U32 R14, R2, R61, RZ ;  /* 0x0000003d020e7227 */ /* 0x000fc800078e00ff */
[--C-:B------:R-:W-:Y:S01]  /*25b0*/  @!P1 IMAD.IADD R247, R247, 0x1, -R6.reuse ;  /* 0x00000001f7f79824 */ /* 0x100fe200078e0a06 */
[C---:B------:R-:W-:Y:S01]  /*25c0*/  ISETP.GT.U32.AND P1, PT, R6.reuse, R167, PT ;  /* 0x000000a70600720c */ /* 0x040fe20003f24070 */
[--C-:B------:R-:W-:Y:S01]  /*25d0*/  @!P2 IMAD.IADD R163, R163, 0x1, -R6.reuse ;  /* 0x00000001a3a3a824 */ /* 0x100fe200078e0a06 */
[C---:B------:R-:W-:Y:S01]  /*25e0*/  ISETP.GT.U32.AND P2, PT, R6.reuse, R59, PT ;  /* 0x0000003b0600720c */ /* 0x040fe20003f44070 */
[----:B------:R-:W-:Y:S01]  /*25f0*/  @!P6 IMAD.IADD R157, R157, 0x1, -R6 ;  /* 0x000000019d9de824 */ /* 0x000fe200078e0a06 */
[C---:B------:R-:W-:Y:S01]  /*2600*/  ISETP.GT.U32.AND P6, PT, R6.reuse, R65, PT ;  /* 0x000000410600720c */ /* 0x040fe20003fc4070 */
[----:B------:R-:W-:Y:S02]  /*2610*/  IMAD.MOV R14, RZ, RZ, -R14 ;  /* 0x000000ffff0e7224 */ /* 0x000fe400078e0a0e */
[--C-:B------:R-:W-:Y:S01]  /*2620*/  @!P0 IMAD.IADD R63, R63, 0x1, -R6.reuse ;  /* 0x000000013f3f8824 */ /* 0x100fe200078e0a06 */
[C---:B------:R-:W-:Y:S01]  /*2630*/  ISETP.GT.U32.AND P0, PT, R6.reuse, R247, PT ;  /* 0x000000f70600720c */ /* 0x040fe20003f04070 */
        /* <DEDUP_REMOVED lines=16> */
[----:B------:R-:W-:-:S04]  /*2740*/  IMAD.HI.U32 R11, R2, R55, RZ ;  /* 0x00000037020b7227 */ /* 0x000fc800078e00ff */
[----:B------:R-:W-:Y:S02]  /*2750*/  IMAD.MOV R12, RZ, RZ, -R12 ;  /* 0x000000ffff0c7224 */ /* 0x000fe400078e0a0c */
[----:B------:R-:W-:-:S04]  /*2760*/  IMAD.HI.U32 R14, R2, R51, RZ ;  /* 0x00000033020e7227 */ /* 0x000fc800078e00ff */
[----:B------:R-:W-:Y:S02]  /*2770*/  IMAD.MOV R11, RZ, RZ, -R11 ;  /* 0x000000ffff0b7224 */ /* 0x000fe400078e0a0b */
[--C-:B------:R-:W-:Y:S01]  /*2780*/  @!P5 IMAD.IADD R61, R61, 0x1, -R6.reuse ;  /* 0x000000013d3dd824 */ /* 0x100fe200078e0a06 */
[C---:B------:R-:W-:Y:S01]  /*2790*/  ISETP.GT.U32.AND P5, PT, R6.reuse, R163, PT ;  /* 0x000000a30600720c */ /* 0x040fe20003fa4070 */
[C---:B------:R-:W-:Y:S02]  /*27a0*/  IMAD R53, R6.reuse, R12, R53 ;  /* 0x0000000c06357224 */ /* 0x040fe400078e0235 */
[----:B------:R-:W-:Y:S01]  /*27b0*/  @!P2 IMAD.IADD R249, R249, 0x1, -R6 ;  /* 0x00000001f9f9a824 */ /* 0x000fe200078e0a06 */
[C---:B------:R-:W-:Y:S01]  /*27c0*/  ISETP.GT.U32.AND P2, PT, R6.reuse, R59, PT ;  /* 0x0000003b0600720c */ /* 0x040fe20003f44070 */
[----:B------:R-:W-:Y:S02]  /*27d0*/  IMAD.MOV R14, RZ, RZ, -R14 ;  /* 0x000000ffff0e7224 */ /* 0x000fe400078e0a0e */
[----:B------:R-:W-:-:S02]  /*27e0*/  IMAD R55, R6, R11, R55 ;  /* 0x0000000b06377224 */ /* 0x000fc400078e0237 */
[--C-:B------:R-:W-:Y:S01]  /*27f0*/  @!P6 IMAD.IADD R159, R159, 0x1, -R6.reuse ;  /* 0x000000019f9fe824 */ /* 0x100fe200078e0a06 */
[C---:B------:R-:W-:Y:S01]  /*2800*/  ISETP.GT.U32.AND P6, PT, R6.reuse, R61, PT ;  /* 0x0000003d0600720c */ /* 0x040fe20003fc4070 */
[--C-:B------:R-:W-:Y:S01]  /*2810*/  @!P1 IMAD.IADD R161, R161, 0x1, -R6.reuse ;  /* 0x00000001a1a19824 */ /* 0x100fe200078e0a06 */
[C---:B------:R-:W-:Y:S01]  /*2820*/  ISETP.GT.U32.AND P1, PT, R6.reuse, R167, PT ;  /* 0x000000a70600720c */ /* 0x040fe20003f24070 */
[--C-:B------:R-:W-:Y:S01]  /*2830*/  @!P0 IMAD.IADD R63, R63, 0x1, -R6.reuse ;  /* 0x000000013f3f8824 */ /* 0x100fe200078e0a06 */
[C---:B------:R-:W-:Y:S01]  /*2840*/  ISETP.GT.U32.AND P0, PT, R6.reuse, R53, PT ;  /* 0x000000350600720c */ /* 0x040fe20003f04070 */
[C---:B------:R-:W-:Y:S02]  /*2850*/  IMAD R51, R6.reuse, R14, R51 ;  /* 0x0000000e06337224 */ /* 0x040fe400078e0233 */
[----:B------:R-:W-:Y:S01]  /*2860*/  @!P4 IMAD.IADD R65, R65, 0x1, -R6 ;  /* 0x000000014141c824 */ /* 0x000fe200078e0a06 */
[----:B------:R-:W-:Y:S01]  /*2870*/  ISETP.GT.U32.AND P4, PT, R6, R55, PT ;  /* 0x000000370600720c */ /* 0x000fe20003f84070 */
[----:B------:R-:W-:-:S04]  /*2880*/  IMAD.HI.U32 R14, R2, R47, RZ ;  /* 0x0000002f020e7227 */ /* 0x000fc800078e00ff */
[----:B------:R-:W-:-:S04]  /*2890*/  IMAD.HI.U32 R12, R2, R49, RZ ;  /* 0x00000031020c7227 */ /* 0x000fc800078e00ff */
[----:B------:R-:W-:Y:S02]  /*28a0*/  IMAD.MOV R14, RZ, RZ, -R14 ;  /* 0x000000ffff0e7224 */ /* 0x000fe400078e0a0e */
[----:B------:R-:W-:Y:S02]  /*28b0*/  IMAD.MOV R12, RZ, RZ, -R12 ;  /* 0x000000ffff0c7224 */ /* 0x000fe400078e0a0c */
[----:B------:R-:W-:Y:S01]  /*28c0*/  @!P5 IMAD.IADD R163, R163, 0x1, -R6 ;  /* 0x00000001a3a3d824 */ /* 0x000fe200078e0a06 */
[----:B------:R-:W-:Y:S01]  /*28d0*/  ISETP.GT.U32.AND P5, PT, R6, R83, PT ;  /* 0x000000530600720c */ /* 0x000fe20003fa4070 */
[----:B------:R-:W-:-:S04]  /*28e0*/  IMAD.HI.U32 R11, R2, R203, RZ ;  /* 0x000000cb020b7227 */ /* 0x000fc800078e00ff */
[C---:B------:R-:W-:Y:S02]  /*28f0*/  IMAD R47, R6.reuse, R14, R47 ;  /* 0x0000000e062f7224 */ /* 0x040fe400078e022f */
[--C-:B------:R-:W-:Y:S01]  /*2900*/  @!P2 IMAD.IADD R59, R59, 0x1, -R6.reuse ;  /* 0x000000013b3ba824 */ /* 0x100fe200078e0a06 */
[C---:B------:R-:W-:Y:S01]  /*2910*/  ISETP.GT.U32.AND P2, PT, R6.reuse, R201, PT ;  /* 0x000000c90600720c */ /* 0x040fe20003f44070 */
[C---:B------:R-:W-:Y:S02]  /*2920*/  IMAD R49, R6.reuse, R12, R49 ;  /* 0x0000000c06317224 */ /* 0x040fe400078e0231 */
[--C-:B------:R-:W-:Y:S01]  /*2930*/  @!P1 IMAD.IADD R167, R167, 0x1, -R6.reuse ;  /* 0x00000001a7a79824 */ /* 0x100fe200078e0a06 */
[C---:B------:R-:W-:Y:S01]  /*2940*/  ISETP.GT.U32.AND P1, PT, R6.reuse, R51, PT ;  /* 0x000000330600720c */ /* 0x040fe20003f24070 */
[----:B------:R-:W-:Y:S01]  /*2950*/  @!P6 IMAD.IADD R61, R61, 0x1, -R6 ;  /* 0x000000013d3de824 */ /* 0x000fe200078e0a06 */
[----:B------:R-:W-:Y:S01]  /*2960*/  ISETP.GT.U32.AND P6, PT, R6, R199, PT ;  /* 0x000000c70600720c */ /* 0x000fe20003fc4070 */
[----:B------:R-:W-:-:S02]  /*2970*/  IMAD.MOV R11, RZ, RZ, -R11 ;  /* 0x000000ffff0b7224 */ /* 0x000fc400078e0a0b */
[--C-:B------:R-:W-:Y:S01]  /*2980*/  @!P0 IMAD.IADD R53, R53, 0x1, -R6.reuse ;  /* 0x0000000135358824 */ /* 0x100fe200078e0a06 */
[C---:B------:R-:W-:Y:S01]  /*2990*/  ISETP.GT.U32.AND P0, PT, R6.reuse, R47, PT ;  /* 0x0000002f0600720c */ /* 0x040fe20003f04070 */
[--C-:B------:R-:W-:Y:S01]  /*29a0*/  @!P4 IMAD.IADD R55, R55, 0x1, -R6.reuse ;  /* 0x000000013737c824 */ /* 0x100fe200078e0a06 */
[C---:B------:R-:W-:Y:S01]  /*29b0*/  ISETP.GT.U32.AND P4, PT, R6.reuse, R49, PT ;  /* 0x000000310600720c */ /* 0x040fe20003f84070 */
[C---:B------:R-:W-:Y:S02]  /*29c0*/  IMAD R203, R6.reuse, R11, R203 ;  /* 0x0000000b06cb7224 */ /* 0x040fe400078e02cb */
        /* <DEDUP_REMOVED lines=14> */
[----:B------:R-:W-:-:S04]  /*2ab0*/  IMAD.HI.U32 R12, R2, R43, RZ ;  /* 0x0000002b020c7227 */ /* 0x000fc800078e00ff */
[--C-:B------:R-:W-:Y:S01]  /*2ac0*/  @!P5 IMAD.IADD R203, R203, 0x1, -R6.reuse ;  /* 0x00000001cbcbd824 */ /* 0x100fe200078e0a06 */
[C---:B------:R-:W-:Y:S01]  /*2ad0*/  ISETP.GT.U32.AND P5, PT, R6.reuse, R51, PT ;  /* 0x000000330600720c */ /* 0x040fe20003fa4070 */
[C---:B------:R-:W-:Y:S02]  /*2ae0*/  IMAD R211, R6.reuse, R11, R211 ;  /* 0x0000000b06d37224 */ /* 0x040fe400078e02d3 */
[----:B------:R-:W-:Y:S01]  /*2af0*/  @!P2 IMAD.IADD R53, R53, 0x1, -R6 ;  /* 0x000000013535a824 */ /* 0x000fe200078e0a06 */
[C---:B------:R-:W-:Y:S01]  /*2b00*/  ISETP.GT.U32.AND P2, PT, R6.reuse, R49, PT ;  /* 0x000000310600720c */ /* 0x040fe20003f44070 */
[----:B------:R-:W-:Y:S02]  /*2b10*/  IMAD.MOV R12, RZ, RZ, -R12 ;  /* 0x000000ffff0c7224 */ /* 0x000fe400078e0a0c */
[----:B------:R-:W-:Y:S01]  /*2b20*/  @!P1 IMAD.IADD R45, R45, 0x1, -R6 ;  /* 0x000000012d2d9824 */ /* 0x000fe200078e0a06 */
[----:B------:R-:W-:Y:S01]  /*2b30*/  ISETP.GT.U32.AND P1, PT, R6, R203, PT ;  /* 0x000000cb0600720c */ /* 0x000fe20003f24070 */
[----:B------:R-:W-:-:S04]  /*2b40*/  IMAD.HI.U32 R14, R2, R213, RZ ;  /* 0x000000d5020e7227 */ /* 0x000fc800078e00ff */
        /* <DEDUP_REMOVED lines=8> */
[----:B------:R-:W-:Y:S02]  /*2bd0*/  IMAD.MOV R11, RZ, RZ, -R11 ;  /* 0x000000ffff0b7224 */ /* 0x000fe400078e0a0b */
[C---:B------:R-:W-:Y:S02]  /*2be0*/  IMAD R213, R6.reuse, R14, R213 ;  /* 0x0000000e06d57224 */ /* 0x040fe400078e02d5 */
[----:B------:R-:W-:Y:S02]  /*2bf0*/  IMAD.MOV R12, RZ, RZ, -R12 ;  /* 0x000000ffff0c7224 */ /* 0x000fe400078e0a0c */
[----:B------:R-:W-:Y:S02]  /*2c00*/  IMAD R217, R6, R11, R217 ;  /* 0x0000000b06d97224 */ /* 0x000fe400078e02d9 */
[----:B------:R-:W-:-:S04]  /*2c10*/  IMAD.HI.U32 R11, R2, R41, RZ ;  /* 0x00000029020b7227 */ /* 0x000fc800078e00ff */
[--C-:B------:R-:W-:Y:S01]  /*2c20*/  @!P6 IMAD.IADD R55, R55, 0x1, -R6.reuse ;  /* 0x000000013737e824 */ /* 0x100fe200078e0a06 */
[C---:B------:R-:W-:Y:S01]  /*2c30*/  ISETP.GT.U32.AND P6, PT, R6.reuse, R47, PT ;  /* 0x0000002f0600720c */ /* 0x040fe20003fc4070 */
[C---:B------:R-:W-:Y:S02]  /*2c40*/  IMAD R219, R6.reuse, R12, R219 ;  /* 0x0000000c06db7224 */ /* 0x040fe400078e02db */
        /* <DEDUP_REMOVED lines=13> */
[----:B------:R-:W-:-:S04]  /*2d20*/  IMAD.HI.U32 R11, R2, R225, RZ ;  /* 0x000000e1020b7227 */ /* 0x000fc800078e00ff */
[----:B------:R-:W-:Y:S02]  /*2d30*/  IMAD.MOV R14, RZ, RZ, -R14 ;  /* 0x000000ffff0e7224 */ /* 0x000fe400078e0a0e */
[----:B------:R-:W-:Y:S02]  /*2d40*/  IMAD.MOV R11, RZ, RZ, -R11 ;  /* 0x000000ffff0b7224 */ /* 0x000fe400078e0a0b */
        /* <DEDUP_REMOVED lines=17> */
[----:B------:R-:W-:Y:S02]  /*2e60*/  IMAD R33, R6, R11, R33 ;  /* 0x0000000b06217224 */ /* 0x000fe400078e0221 */
[----:B------:R-:W-:Y:S02]  /*2e70*/  IMAD.MOV R12, RZ, RZ, -R12 ;  /* 0x000000ffff0c7224 */ /* 0x000fe400078e0a0c */
[----:B------:R-:W-:-:S04]  /*2e80*/  IMAD.HI.U32 R11, R2, R231, RZ ;  /* 0x000000e7020b7227 */ /* 0x000fc800078e00ff */
[--C-:B------:R-:W-:Y:S01]  /*2e90*/  @!P6 IMAD.IADD R215, R215, 0x1, -R6.reuse ;  /* 0x00000001d7d7e824 */ /* 0x100fe200078e0a06 */
[C---:B------:R-:W-:Y:S01]  /*2ea0*/  ISETP.GT.U32.AND P6, PT, R6.reuse, R209, PT ;  /* 0x000000d10600720c */ /* 0x040fe20003fc4070 */
[C---:B------:R-:W-:Y:S02]  /*2eb0*/  IMAD R223, R6.reuse, R12, R223 ;  /* 0x0000000c06df7224 */ /* 0x040fe400078e02df */
[----:B------:R-:W-:Y:S02]  /*2ec0*/  IMAD.MOV R11, RZ, RZ, -R11 ;  /* 0x000000ffff0b7224 */ /* 0x000fe400078e0a0b */
[--C-:B------:R-:W-:Y:S01]  /*2ed0*/  @!P5 IMAD.IADD R37, R37, 0x1, -R6.reuse ;  /* 0x000000012525d824 */ /* 0x100fe200078e0a06 */
[----:B------:R-:W-:Y:S01]  /*2ee0*/  ISETP.GT.U32.AND P5, PT, R6, R211, PT ;  /* 0x000000d30600720c */ /* 0x000fe20003fa4070 */
[----:B------:R-:W-:Y:S02]  /*2ef0*/  @!P2 IMAD.IADD R41, R41, 0x1, -R6 ;  /* 0x000000012929a824 */ /* 0x000fe400078e0a06 */
[----:B------:R-:W-:Y:S01]  /*2f00*/  IMAD.HI.U32 R12, R2, R21, RZ ;  /* 0x00000015020c7227 */ /* 0x000fe200078e00ff */
[----:B------:R-:W-:-:S03]  /*2f10*/  ISETP.GT.U32.AND P2, PT, R6, R37, PT ;  /* 0x000000250600720c */ /* 0x000fc60003f44070 */
[--C-:B------:R-:W-:Y:S01]  /*2f20*/  @!P1 IMAD.IADD R221, R221, 0x1, -R6.reuse ;  /* 0x00000001dddd9824 */ /* 0x100fe200078e0a06 */
[C---:B------:R-:W-:Y:S01]  /*2f30*/  ISETP.GT.U32.AND P1, PT, R6.reuse, R215, PT ;  /* 0x000000d70600720c */ /* 0x040fe20003f24070 */
[C---:B------:R-:W-:Y:S02]  /*2f40*/  IMAD R231, R6.reuse, R11, R231 ;  /* 0x0000000b06e77224 */ /* 0x040fe400078e02e7 */
[----:B------:R-:W-:Y:S01]  /*2f50*/  @!P0 IMAD.IADD R213, R213, 0x1, -R6 ;  /* 0x00000001d5d58824 */ /* 0x000fe200078e0a06 */
[----:B------:R-:W-:Y:S01]  /*2f60*/  ISETP.GT.U32.AND P0, PT, R6, R41, PT ;  /* 0x000000290600720c */ /* 0x000fe20003f04070 */
[----:B------:R-:W-:Y:S02]  /*2f70*/  IMAD.MOV R12, RZ, RZ, -R12 ;  /* 0x000000ffff0c7224 */ /* 0x000fe400078e0a0c */
[----:B------:R-:W-:-:S04]  /*2f80*/  IMAD.HI.U32 R11, R2, R19, RZ ;  /* 0x00000013020b7227 */ /* 0x000fc800078e00ff */
[----:B------:R-:W-:Y:S01]  /*2f90*/  @!P4 IMAD.IADD R43, R43, 0x1, -R6 ;  /* 0x000000012b2bc824 */ /* 0x000fe200078e0a06 */
[----:B------:R-:W-:Y:S01]  /*2fa0*/  ISETP.GT.U32.AND P4, PT, R6, R219, PT ;  /* 0x000000db0600720c */ /* 0x000fe20003f84070 */
[----:B------:R-:W-:-:S04]  /*2fb0*/  IMAD.HI.U32 R14, R2, R39, RZ ;  /* 0x00000027020e7227 */ /* 0x000fc800078e00ff */
[----:B------:R-:W-:Y:S02]  /*2fc0*/  IMAD R21, R6, R12, R21 ;  /* 0x0000000c06157224 */ /* 0x000fe400078e0215 */
[----:B------:R-:W-:Y:S02]  /*2fd0*/  IMAD.MOV R11, RZ, RZ, -R11 ;  /* 0x000000ffff0b7224 */ /* 0x000fe400078e0a0b */
[----:B------:R-:W-:Y:S02]  /*2fe0*/  IMAD.MOV R14, RZ, RZ, -R14 ;  /* 0x000000ffff0e7224 */ /* 0x000fe400078e0a0e */
[----:B------:R-:W-:-:S04]  /*2ff0*/  IMAD.HI.U32 R12, R2, R229, RZ ;  /* 0x000000e5020c7227 */ /* 0x000fc800078e00ff */
[C---:B------:R-:W-:Y:S01]  /*3000*/  IMAD R11, R6.reuse, R11, R19 ;  /* 0x0000000b060b7224 */ /* 0x040fe200078e0213 */
[----:B------:R-:W-:Y:S01]  /*3010*/  IABS R19, R26 ;  /* 0x0000001a00137213 */ /* 0x000fe20000000000 */
[C---:B------:R-:W-:Y:S02]  /*3020*/  IMAD R39, R6.reuse, R14, R39 ;  /* 0x0000000e06277224 */ /* 0x040fe400078e0227 */
[----:B------:R-:W-:Y:S02]  /*3030*/  IMAD.MOV R12, RZ, RZ, -R12 ;  /* 0x000000ffff0c7224 */ /* 0x000fe400078e0a0c */
[--C-:B------:R-:W-:Y:S01]  /*3040*/  @!P6 IMAD.IADD R209, R209, 0x1, -R6.reuse ;  /* 0x00000001d1d1e824 */ /* 0x100fe200078e0a06 */
[C---:B------:R-:W-:Y:S01]  /*3050*/  ISETP.GT.U32.AND P6, PT, R6.reuse, R221, PT ;  /* 0x000000dd0600720c */ /* 0x040fe20003fc4070 */
[--C-:B------:R-:W-:Y:S01]  /*3060*/  @!P5 IMAD.IADD R211, R211, 0x1, -R6.reuse ;  /* 0x00000001d3d3d824 */ /* 0x100fe200078e0a06 */
[C---:B------:R-:W-:Y:S01]  /*3070*/  ISETP.GT.U32.AND P5, PT, R6.reuse, R217, PT ;  /* 0x000000d90600720c */ /* 0x040fe20003fa4070 */
[----:B------:R-:W-:Y:S01]  /*3080*/  @!P1 IMAD.IADD R215, R215, 0x1, -R6 ;  /* 0x00000001d7d79824 */ /* 0x000fe200078e0a06 */
[----:B------:R-:W-:Y:S01]  /*3090*/  ISETP.GT.U32.AND P1, PT, R6, R223, PT ;  /* 0x000000df0600720c */ /* 0x000fe20003f24070 */
[----:B------:R-:W-:-:S04]  /*30a0*/  IMAD.HI.U32 R16, R2, R35, RZ ;  /* 0x0000002302107227 */ /* 0x000fc800078e00ff */
[C---:B------:R-:W-:Y:S02]  /*30b0*/  IMAD R229, R6.reuse, R12, R229 ;  /* 0x0000000c06e57224 */ /* 0x040fe400078e02e5 */
[--C-:B------:R-:W-:Y:S01]  /*30c0*/  @!P2 IMAD.IADD R37, R37, 0x1, -R6.reuse ;  /* 0x000000012525a824 */ /* 0x100fe200078e0a06 */
[C---:B------:R-:W-:Y:S01]  /*30d0*/  ISETP.GT.U32.AND P2, PT, R6.reuse, R39, PT ;  /* 0x000000270600720c */ /* 0x040fe20003f44070 */
[----:B------:R-:W-:Y:S01]  /*30e0*/  @!P0 IMAD.IADD R41, R41, 0x1, -R6 ;  /* 0x0000000129298824 */ /* 0x000fe200078e0a06 */
[----:B------:R-:W-:Y:S01]  /*30f0*/  ISETP.GT.U32.AND P0, PT, R6, R21, PT ;  /* 0x000000150600720c */ /* 0x000fe20003f04070 */
[----:B------:R-:W-:-:S04]  /*3100*/  IMAD.HI.U32 R14, R2, R233, RZ ;  /* 0x000000e9020e7227 */ /* 0x000fc800078e00ff */
[----:B------:R-:W-:-:S04]  /*3110*/  IMAD.HI.U32 R12, R2, R19, RZ ;  /* 0x00000013020c7227 */ /* 0x000fc800078e00ff */
[----:B------:R-:W-:Y:S01]  /*3120*/  @!P4 IMAD.IADD R219, R219, 0x1, -R6 ;  /* 0x00000001dbdbc824 */ /* 0x000fe200078e0a06 */
[----:B------:R-:W-:Y:S01]  /*3130*/  ISETP.GT.U32.AND P4, PT, R6, R225, PT ;  /* 0x000000e10600720c */ /* 0x000fe20003f84070 */
[----:B------:R-:W-:-:S04]  /*3140*/  IMAD.HI.U32 R2, R2, R235, RZ ;  /* 0x000000eb02027227 */ /* 0x000fc800078e00ff */
[----:B------:R-:W-:Y:S02]  /*3150*/  IMAD.MOV R16, RZ, RZ, -R16 ;  /* 0x000000ffff107224 */ /* 0x000fe400078e0a10 */
[----:B------:R-:W-:Y:S02]  /*3160*/  IMAD.MOV R2, RZ, RZ, -R2 ;  /* 0x000000ffff027224 */ /* 0x000fe400078e0a02 */
[C---:B------:R-:W-:Y:S02]  /*3170*/  IMAD R35, R6.reuse, R16, R35 ;  /* 0x0000001006237224 */ /* 0x040fe400078e0223 */
[----:B------:R-:W-:Y:S02]  /*3180*/  IMAD.MOV R14, RZ, RZ, -R14 ;  /* 0x000000ffff0e7224 */ /* 0x000fe400078e0a0e */
[----:B------:R-:W-:Y:S01]  /*3190*/  @!P6 IMAD.IADD R221, R221, 0x1, -R6 ;  /* 0x00000001dddde824 */ /* 0x000fe200078e0a06 */
[C---:B------:R-:W-:Y:S01]  /*31a0*/  ISETP.GT.U32.AND P6, PT, R6.reuse, R33, PT ;  /* 0x000000210600720c */ /* 0x040fe20003fc4070 */
[----:B------:R-:W-:-:S02]  /*31b0*/  IMAD R235, R6, R2, R235 ;  /* 0x0000000206eb7224 */ /* 0x000fc400078e02eb */
        /* <DEDUP_REMOVED lines=13> */
[----:B------:R-:W-:Y:S02]  /*3290*/  IMAD.MOV R4, RZ, RZ, -R4 ;  /* 0x000000ffff047224 */ /* 0x000fe400078e0a04 */
[----:B------:R-:W-:-:S02]  /*32a0*/  IMAD R19, R6, R12, R19 ;  /* 0x0000000c06137224 */ /* 0x000fc400078e0213 */
[----:B------:R-:W-:Y:S02]  /*32b0*/  IMAD R29, R8, R4, R29 ;  /* 0x00000004081d7224 */ /* 0x000fe400078e021d */
[--C-:B------:R-:W-:Y:S01]  /*32c0*/  @!P6 IMAD.IADD R33, R33, 0x1, -R6.reuse ;  /* 0x000000012121e824 */ /* 0x100fe200078e0a06 */
[C---:B------:R-:W-:Y:S01]  /*32d0*/  ISETP.GT.U32.AND P6, PT, R6.reuse, R19, PT ;  /* 0x000000130600720c */ /* 0x040fe20003fc4070 */
[--C-:B------:R-:W-:Y:S01]  /*32e0*/  @!P5 IMAD.IADD R35, R35, 0x1, -R6.reuse ;  /* 0x000000012323d824 */ /* 0x100fe200078e0a06 */
[----:B------:R-:W-:Y:S01]  /*32f0*/  ISETP.GT.U32.AND P5, PT, R6, R229, PT ;  /* 0x000000e50600720c */ /* 0x000fe20003fa4070 */
[--C-:B------:R-:W-:Y:S01]  /*3300*/  @!P1 IMAD.IADD R231, R231, 0x1, -R6.reuse ;  /* 0x00000001e7e79824 */ /* 0x100fe200078e0a06 */
[----:B------:R-:W-:Y:S01]  /*3310*/  ISETP.GT.U32.AND P1, PT, R8, R29, PT ;  /* 0x0000001d0800720c */ /* 0x000fe20003f24070 */
[--C-:B------:R-:W-:Y:S01]  /*3320*/  @!P2 IMAD.IADD R11, R11, 0x1, -R6.reuse ;  /* 0x000000010b0ba824 */ /* 0x100fe200078e0a06 */
[C---:B------:R-:W-:Y:S01]  /*3330*/  ISETP.GT.U32.AND P2, PT, R6.reuse, R223, PT ;  /* 0x000000df0600720c */ /* 0x040fe20003f44070 */
[--C-:B------:R-:W-:Y:S01]  /*3340*/  @!P0 IMAD.IADD R235, R235, 0x1, -R6.reuse ;  /* 0x00000001ebeb8824 */ /* 0x100fe200078e0a06 */
[C---:B------:R-:W-:Y:S01]  /*3350*/  ISETP.GT.U32.AND P0, PT, R6.reuse, R33, PT ;  /* 0x000000210600720c */ /* 0x040fe20003f04070 */
[--C-:B------:R-:W-:Y:S01]  /*3360*/  @!P4 IMAD.IADD R233, R233, 0x1, -R6.reuse ;  /* 0x00000001e9e9c824 */ /* 0x100fe200078e0a06 */
[----:B------:R-:W-:Y:S01]  /*3370*/  ISETP.GT.U32.AND P4, PT, R6, R35, PT ;  /* 0x000000230600720c */ /* 0x000fe20003f84070 */
[----:B------:R-:W-:Y:S01]  /*3380*/  IMAD.SHL.U32 R4, R198, 0x40, RZ ;  /* 0x00000040c6047824 */ /* 0x000fe200078e00ff */
[C---:B------:R-:W-:Y:S01]  /*3390*/  ISETP.GT.U32.AND P3, PT, R6.reuse, R11, PT ;  /* 0x0000000b0600720c */ /* 0x040fe20003f64070 */
[--C-:B------:R-:W-:Y:S01]  /*33a0*/  @!P6 IMAD.IADD R19, R19, 0x1, -R6.reuse ;  /* 0x000000011313e824 */ /* 0x100fe200078e0a06 */
[C---:B------:R-:W-:Y:S01]  /*33b0*/  ISETP.GT.U32.AND P6, PT, R6.reuse, R225, PT ;  /* 0x000000e10600720c */ /* 0x040fe20003fc4070 */
[----:B------:R-:W-:Y:S01]  /*33c0*/  @!P5 IMAD.IADD R229, R229, 0x1, -R6 ;  /* 0x00000001e5e5d824 */ /* 0x000fe200078e0a06 */
[C---:B------:R-:W-:Y:S01]  /*33d0*/  ISETP.GT.U32.AND P5, PT, R6.reuse, R39, PT ;  /* 0x000000270600720c */ /* 0x040fe20003fa4070 */
[----:B------:R-:W-:Y:S01]  /*33e0*/  @!P1 IMAD.IADD R29, R29, 0x1, -R8 ;  /* 0x000000011d1d9824 */ /* 0x000fe200078e0a08 */
[C---:B------:R-:W-:Y:S01]  /*33f0*/  ISETP.GT.U32.AND P1, PT, R6.reuse, R21, PT ;  /* 0x000000150600720c */ /* 0x040fe20003f24070 */
[--C-:B------:R-:W-:Y:S01]  /*3400*/  @!P2 IMAD.IADD R223, R223, 0x1, -R6.reuse ;  /* 0x00000001dfdfa824 */ /* 0x100fe200078e0a06 */
[C---:B------:R-:W-:Y:S01]  /*3410*/  ISETP.GT.U32.AND P2, PT, R6.reuse, R231, PT ;  /* 0x000000e70600720c */ /* 0x040fe20003f44070 */
[--C-:B------:R-:W-:Y:S01]  /*3420*/  @!P0 IMAD.IADD R33, R33, 0x1, -R6.reuse ;  /* 0x0000000121218824 */ /* 0x100fe200078e0a06 */
[C---:B------:R-:W-:Y:S01]  /*3430*/  ISETP.GT.U32.AND P0, PT, R6.reuse, R19, PT ;  /* 0x000000130600720c */ /* 0x040fe20003f04070 */
[--C-:B------:R-:W-:Y:S01]  /*3440*/  @!P4 IMAD.IADD R35, R35, 0x1, -R6.reuse ;  /* 0x000000012323c824 */ /* 0x100fe200078e0a06 */
[----:B------:R-:W-:Y:S01]  /*3450*/  ISETP.GT.U32.AND P4, PT, R6, R229, PT ;  /* 0x000000e50600720c */ /* 0x000fe20003f84070 */
[--C-:B------:R-:W-:Y:S01]  /*3460*/  @!P3 IMAD.IADD R11, R11, 0x1, -R6.reuse ;  /* 0x000000010b0bb824 */ /* 0x100fe200078e0a06 */
[----:B------:R-:W-:Y:S01]  /*3470*/  ISETP.GE.AND P3, PT, R196, RZ, PT ;  /* 0x000000ffc400720c */ /* 0x000fe20003f66270 */
[--C-:B------:R-:W-:Y:S01]  /*3480*/  @!P6 IMAD.IADD R225, R225, 0x1, -R6.reuse ;  /* 0x00000001e1e1e824 */ /* 0x100fe200078e0a06 */
[----:B------:R-:W-:Y:S01]  /*3490*/  LOP3.LUT R44, R4, 0x1800, RZ, 0xc0, !PT ;  /* 0x00001800042c7812 */ /* 0x000fe200078ec0ff */
[--C-:B------:R-:W-:Y:S01]  /*34a0*/  @!P5 IMAD.IADD R39, R39, 0x1, -R6.reuse ;  /* 0x000000012727d824 */ /* 0x100fe200078e0a06 */
[----:B------:R-:W-:Y:S01]  /*34b0*/  ISETP.GT.U32.AND P5, PT, R6, R233, PT ;  /* 0x000000e90600720c */ /* 0x000fe20003fa4070 */
[--C-:B------:R-:W-:Y:S01]  /*34c0*/  @!P1 IMAD.IADD R21, R21, 0x1, -R6.reuse ;  /* 0x0000000115159824 */ /* 0x100fe200078e0a06 */
[----:B------:R-:W-:Y:S01]  /*34d0*/  ISETP.GT.U32.AND P1, PT, R8, R29, PT ;  /* 0x0000001d0800720c */ /* 0x000fe20003f24070 */
[--C-:B------:R-:W-:Y:S01]  /*34e0*/  @!P2 IMAD.IADD R231, R231, 0x1, -R6.reuse ;  /* 0x00000001e7e7a824 */ /* 0x100fe200078e0a06 */
[----:B------:R-:W-:Y:S01]  /*34f0*/  ISETP.GE.AND P2, PT, R197, RZ, PT ;  /* 0x000000ffc500720c */ /* 0x000fe20003f46270 */
[--C-:B------:R-:W-:Y:S01]  /*3500*/  @!P0 IMAD.IADD R19, R19, 0x1, -R6.reuse ;  /* 0x0000000113138824 */ /* 0x100fe200078e0a06 */
[----:B------:R-:W-:Y:S01]  /*3510*/  ISETP.GE.AND P0, PT, R195, RZ, PT ;  /* 0x000000ffc300720c */ /* 0x000fe20003f06270 */
[--C-:B------:R-:W-:Y:S01]  /*3520*/  @!P4 IMAD.IADD R229, R229, 0x1, -R6.reuse ;  /* 0x00000001e5e5c824 */ /* 0x100fe200078e0a06 */
[----:B------:R-:W-:Y:S01]  /*3530*/  ISETP.GE.AND P4, PT, R194, RZ, PT ;  /* 0x000000ffc200720c */ /* 0x000fe20003f86270 */
[----:B------:R-:W-:Y:S01]  /*3540*/  IMAD.SHL.U32 R4, R198, 0x80, RZ ;  /* 0x00000080c6047824 */ /* 0x000fe200078e00ff */
[----:B------:R-:W-:Y:S01]  /*3550*/  ISETP.GT.U32.AND P6, PT, R6, R235, PT ;  /* 0x000000eb0600720c */ /* 0x000fe20003fc4070 */
[----:B------:R-:W-:Y:S01]  /*3560*/  @!P3 IMAD.MOV R81, RZ, RZ, -R81 ;  /* 0x000000ffff51b224 */ /* 0x000fe200078e0a51 */
[----:B------:R-:W-:Y:S01]  /*3570*/  ISETP.GE.AND P3, PT, R190, RZ, PT ;  /* 0x000000ffbe00720c */ /* 0x000fe20003f66270 */
[----:B------:R-:W-:Y:S01]  /*3580*/  @!P5 IMAD.IADD R233, R233, 0x1, -R6 ;  /* 0x00000001e9e9d824 */ /* 0x000fe200078e0a06 */
[----:B------:R-:W-:Y:S01]  /*3590*/  LOP3.LUT R4, R9, 0x800, R4, 0xf8, !PT ;  /* 0x0000080009047812 */ /* 0x000fe200078ef804 */
[----:B------:R-:W-:Y:S01]  /*35a0*/  IMAD.MOV.U32 R9, RZ, RZ, R13 ;  /* 0x000000ffff097224 */ /* 0x000fe200078e000d */
[----:B------:R-:W-:Y:S01]  /*35b0*/  ISETP.GE.AND P5, PT, R192, RZ, PT ;  /* 0x000000ffc000720c */ /* 0x000fe20003fa6270 */
[----:B------:R-:W-:Y:S01]  /*35c0*/  @!P1 IMAD.IADD R29, R29, 0x1, -R8 ;  /* 0x000000011d1d9824 */ /* 0x000fe200078e0a08 */
[----:B------:R-:W-:Y:S01]  /*35d0*/  ISETP.GE.AND P1, PT, R193, RZ, PT ;  /* 0x000000ffc100720c */ /* 0x000fe20003f26270 */
[----:B------:R-:W-:Y:S01]  /*35e0*/  @!P2 IMAD.MOV R5, RZ, RZ, -R5 ;  /* 0x000000ffff05a224 */ /* 0x000fe200078e0a05 */
[----:B------:R-:W-:Y:S01]  /*35f0*/  ISETP.GE.AND P2, PT, R191, RZ, PT ;  /* 0x000000ffbf00720c */ /* 0x000fe20003f46270 */
[----:B------:R-:W-:Y:S01]  /*3600*/  @!P0 IMAD.MOV R9, RZ, RZ, -R9 ;  /* 0x000000ffff098224 */ /* 0x000fe200078e0a09 */
[----:B------:R-:W-:Y:S01]  /*3610*/  ISETP.GE.AND P0, PT, R189, RZ, PT ;  /* 0x000000ffbd00720c */ /* 0x000fe20003f06270 */
[----:B------:R-:W-:Y:S01]  /*3620*/  @!P4 IMAD.MOV R25, RZ, RZ, -R25 ;  /* 0x000000ffff19c224 */ /* 0x000fe200078e0a19 */
[----:B------:R-:W-:Y:S01]  /*3630*/  ISETP.GE.AND P4, PT, R188, RZ, PT ;  /* 0x000000ffbc00720c */ /* 0x000fe20003f86270 */
[----:B------:R-:W-:Y:S01]  /*3640*/  IMAD.MOV.U32 R13, RZ, RZ, R27 ;  /* 0x000000ffff0d7224 */ /* 0x000fe200078e001b */
[----:B------:R-:W-:Y:S01]  /*3650*/  LOP3.LUT R3, R3, R44, R10, 0xfe, !PT ;  /* 0x0000002c03037212 */ /* 0x000fe200078efe0a */
[----:B------:R-:W-:Y:S01]  /*3660*/  IMAD.MOV.U32 R27, RZ, RZ, R57 ;  /* 0x000000ffff1b7224 */ /* 0x000fe200078e0039 */
[----:B------:R-:W-:Y:S01]  /*3670*/  STL [R1+0x16c], R44 ;  /* 0x00016c2c01007387 */ /* 0x000fe20000100800 */
[----:B------:R-:W-:Y:S01]  /*3680*/  @!P5 IMAD.MOV R79, RZ, RZ, -R79 ;  /* 0x000000ffff4fd224 */ /* 0x000fe200078e0a4f */
[----:B------:R-:W-:Y:S01]  /*3690*/  ISETP.GE.AND P5, PT, R186, RZ, PT ;  /* 0x000000ffba00720c */ /* 0x000fe20003fa6270 */
        /* <DEDUP_REMOVED lines=10> */
[----:B------:R-:W-:-:S02]  /*3740*/  IMAD.MOV.U32 R57, RZ, RZ, R83 ;  /* 0x000000ffff397224 */ /* 0x000fc400078e0053 */
        /* <DEDUP_REMOVED lines=12> */
[----:B------:R-:W-:-:S02]  /*3810*/  @!P6 IMAD.IADD R235, R235, 0x1, -R6 ;  /* 0x00000001ebebe824 */ /* 0x000fc400078e0a06 */
        /* <DEDUP_REMOVED lines=12> */
[----:B------:R-:W-:-:S02]  /*38e0*/  IMAD R16, R126, c[0x0][0x188], RZ ;  /* 0x000062007e107a24 */ /* 0x000fc400078e02ff */
        /* <DEDUP_REMOVED lines=51> */
[----:B------:R-:W-:Y:S01]  /*3c20*/  IMAD R16, R114, c[0x0][0x188], RZ ;  /* 0x0000620072107a24 */ /* 0x000fe200078e02ff */
[----:B0-----:R-:W-:Y:S01]  /*3c30*/  CS2R R138, SRZ ;  /* 0x00000000008a7805 */ /* 0x001fe2000001ff00 */
        /* <DEDUP_REMOVED lines=13> */
[----:B------:R-:W-:Y:S01]  /*3d10*/  CS2R R136, SRZ ;  /* 0x0000000000887805 */ /* 0x000fe2000001ff00 */
        /* <DEDUP_REMOVED lines=14> */
[----:B------:R-:W-:-:S02]  /*3e00*/  @!P5 IMAD.MOV R229, RZ, RZ, -R229 ;  /* 0x000000ffffe5d224 */ /* 0x000fc400078e0ae5 */
[----:B------:R-:W-:Y:S01]  /*3e10*/  @!P1 IMAD.MOV R11, RZ, RZ, -R11 ;  /* 0x000000ffff0b9224 */ /* 0x000fe200078e0a0b */
[----:B------:R-:W-:Y:S01]  /*3e20*/  ISETP.NE.AND P1, PT, RZ, c[0x0][0x17c], PT ;  /* 0x00005f00ff007a0c */ /* 0x000fe20003f25270 */
[----:B------:R-:W-:Y:S02]  /*3e30*/  @!P2 IMAD.MOV R233, RZ, RZ, -R233 ;  /* 0x000000ffffe9a224 */ /* 0x000fe400078e0ae9 */
[----:B------:R-:W-:Y:S01]  /*3e40*/  @!P3 IMAD.MOV R19, RZ, RZ, -R19 ;  /* 0x000000ffff13b224 */ /* 0x000fe200078e0a13 */
[C---:B------:R-:W-:Y:S01]  /*3e50*/  SEL R18, R236.reuse, R9, !P1 ;  /* 0x00000009ec127207 */ /* 0x040fe20004800000 */
[----:B------:R-:W-:Y:S01]  /*3e60*/  @!P0 IMAD.MOV R235, RZ, RZ, -R235 ;  /* 0x000000ffffeb8224 */ /* 0x000fe200078e0aeb */
[C---:B------:R-:W-:Y:S01]  /*3e70*/  SEL R9, R236.reuse, R15, !P1 ;  /* 0x0000000fec097207 */ /* 0x040fe20004800000 */
[----:B------:R-:W-:Y:S01]  /*3e80*/  @!P4 IMAD.MOV R7, RZ, RZ, -R7 ;  /* 0x000000ffff07c224 */ /* 0x000fe200078e0a07 */
[----:B------:R-:W-:Y:S01]  /*3e90*/  SEL R10, R236, R13, !P1 ;  /* 0x0000000dec0a7207 */ /* 0x000fe20004800000 */
[----:B------:R-:W-:Y:S01]  /*3ea0*/  IMAD R16, R108, c[0x0][0x188], RZ ;  /* 0x000062006c107a24 */ /* 0x000fe200078e02ff */
[C---:B------:R-:W-:Y:S01]  /*3eb0*/  SEL R5, R236.reuse, R5, !P1 ;  /* 0x00000005ec057207 */ /* 0x040fe20004800000 */
[----:B------:R-:W-:Y:S01]  /*3ec0*/  IMAD R6, R125, c[0x0][0x188], RZ ;  /* 0x000062007d067a24 */ /* 0x000fe200078e02ff */
[C---:B------:R-:W-:Y:S01]  /*3ed0*/  SEL R26, R236.reuse, R81, !P1 ;  /* 0x00000051ec1a7207 */ /* 0x040fe20004800000 */
[----:B------:R-:W-:Y:S01]  /*3ee0*/  IMAD R16, R105, c[0x0][0x188], RZ ;  /* 0x0000620069107a24 */ /* 0x000fe200078e02ff */
[----:B------:R-:W-:Y:S01]  /*3ef0*/  SEL R25, R236, R25, !P1 ;  /* 0x00000019ec197207 */ /* 0x000fe20004800000 */
[----:B------:R-:W-:Y:S01]  /*3f00*/  IMAD R6, R122, c[0x0][0x188], RZ ;  /* 0x000062007a067a24 */ /* 0x000fe200078e02ff */
        /* <DEDUP_REMOVED lines=20> */
[----:B------:R-:W-:Y:S01]  /*4050*/  SEL R153, R236, R153, !P1 ;  /* 0x00000099ec997207 */ /* 0x000fe20004800000 */
        /* <DEDUP_REMOVED lines=95> */
[----:B------:R-:W-:Y:S01]  /*4650*/  ISETP.GE.AND P1, PT, R129, RZ, PT ;  /* 0x000000ff8100720c */ /* 0x000fe20003f26270 */
[----:B------:R-:W-:Y:S01]  /*4660*/  IMAD R19, R118, c[0x0][0x188], RZ ;  /* 0x0000620076137a24 */ /* 0x000fe200078e02ff */
[----:B------:R-:W-:Y:S01]  /*4670*/  ISETP.NE.AND P0, PT, RZ, c[0x0][0x178], PT ;  /* 0x00005e00ff007a0c */ /* 0x000fe20003f05270 */
[----:B------:R-:W-:Y:S01]  /*4680*/  IMAD R19, R115, c[0x0][0x188], RZ ;  /* 0x0000620073137a24 */ /* 0x000fe200078e02ff */
[----:B------:R-:W-:Y:S01]  /*4690*/  LEA R21, P5, R15, c[0x0][0x168], 0x1 ;  /* 0x00005a000f157a11 */ /* 0x000fe200078a08ff */
[----:B------:R-:W-:Y:S01]  /*46a0*/  IMAD R19, R112, c[0x0][0x188], RZ ;  /* 0x0000620070137a24 */ /* 0x000fe200078e02ff */
[----:B------:R-:W-:Y:S01]  /*46b0*/  LEA R239, P4, R9, c[0x0][0x168], 0x1 ;  /* 0x00005a0009ef7a11 */ /* 0x000fe200078808ff */
[----:B------:R-:W-:Y:S01]  /*46c0*/  IMAD R19, R109, c[0x0][0x188], RZ ;  /* 0x000062006d137a24 */ /* 0x000fe200078e02ff */
[----:B------:R-:W-:Y:S01]  /*46d0*/  LEA.HI.X.SX32 R15, R15, c[0x0][0x16c], 0x1, P5 ;  /* 0x00005b000f0f7a11 */ /* 0x000fe200028f0eff */
[----:B------:R-:W-:Y:S01]  /*46e0*/  IMAD R19, R106, c[0x0][0x188], RZ ;  /* 0x000062006a137a24 */ /* 0x000fe200078e02ff */
[----:B------:R-:W-:Y:S01]  /*46f0*/  LEA R148, P5, R31, c[0x0][0x168], 0x1 ;  /* 0x00005a001f947a11 */ /* 0x000fe200078a08ff */
[----:B------:R-:W-:Y:S01]  /*4700*/  IMAD R19, R103, c[0x0][0x188], RZ ;  /* 0x0000620067137a24 */ /* 0x000fe200078e02ff */
[----:B------:R-:W-:Y:S01]  /*4710*/  LEA R20, P3, R25, c[0x0][0x168], 0x1 ;  /* 0x00005a0019147a11 */ /* 0x000fe200078608ff */
[----:B------:R-:W-:Y:S01]  /*4720*/  IMAD R19, R100, c[0x0][0x188], RZ ;  /* 0x0000620064137a24 */ /* 0x000fe200078e02ff */
[----:B------:R-:W-:Y:S01]  /*4730*/  LEA.HI.X.SX32 R31, R31, c[0x0][0x16c], 0x1, P5 ;  /* 0x00005b001f1f7a11 */ /* 0x000fe200028f0eff */
[----:B------:R-:W-:Y:S01]  /*4740*/  IMAD R19, R97, c[0x0][0x188], RZ ;  /* 0x0000620061137a24 */ /* 0x000fe200078e02ff */
[----:B------:R-:W-:Y:S01]  /*4750*/  LEA.HI.X.SX32 R9, R9, c[0x0][0x16c], 0x1, P4 ;  /* 0x00005b0009097a11 */ /* 0x000fe200020f0eff */
[----:B------:R-:W-:Y:S01]  /*4760*/  @!P1 IMAD.MOV R29, RZ, RZ, -R29 ;  /* 0x000000ffff1d9224 */ /* 0x000fe200078e0a1d */
[----:B------:R-:W-:Y:S01]  /*4770*/  @!P0 LOP3.LUT R29, RZ, c[0x0][0x178], RZ, 0x33, !PT ;  /* 0x00005e00ff1d8a12 */ /* 0x000fe200078e33ff */
[----:B------:R-:W-:Y:S01]  /*4780*/  IMAD R19, R94, c[0x0][0x188], RZ ;  /* 0x000062005e137a24 */ /* 0x000fe200078e02ff */
[----:B------:R-:W-:Y:S01]  /*4790*/  LEA R238, P1, R26, c[0x0][0x168], 0x1 ;  /* 0x00005a001aee7a11 */ /* 0x000fe200078208ff */
[----:B------:R-:W-:Y:S01]  /*47a0*/  IMAD R19, R91, c[0x0][0x188], RZ ;  /* 0x000062005b137a24 */ /* 0x000fe200078e02ff */
[----:B------:R-:W-:Y:S01]  /*47b0*/  LEA.HI.X.SX32 R25, R25, c[0x0][0x16c], 0x1, P3 ;  /* 0x00005b0019197a11 */ /* 0x000fe200018f0eff */
        /* <DEDUP_REMOVED lines=9> */
[C---:B------:R-:W-:Y:S01]  /*4850*/  LEA R152, P1, R151.reuse, c[0x0][0x168], 0x1 ;  /* 0x00005a0097987a11 */ /* 0x040fe200078208ff */
[----:B------:R-:W-:Y:S01]  /*4860*/  IMAD R19, R56, c[0x0][0x188], RZ ;  /* 0x0000620038137a24 */ /* 0x000fe200078e02ff */
[----:B------:R-:W-:Y:S01]  /*4870*/  LEA R242, P3, R14, c[0x0][0x168], 0x1 ;  /* 0x00005a000ef27a11 */ /* 0x000fe200078608ff */
[----:B------:R-:W-:Y:S01]  /*4880*/  IMAD R19, R42, c[0x0][0x188], RZ ;  /* 0x000062002a137a24 */ /* 0x000fe200078e02ff */
[----:B------:R-:W-:Y:S01]  /*4890*/  LEA.HI.X.SX32 R151, R151, c[0x0][0x16c], 0x1, P1 ;  /* 0x00005b0097977a11 */ /* 0x000fe200008f0eff */
        /* <DEDUP_REMOVED lines=19> */
[----:B------:R-:W-:Y:S01]  /*49d0*/  LEA R155, P3, R154, c[0x0][0x168], 0x1 ;  /* 0x00005a009a9b7a11 */ /* 0x000fe200078608ff */
[----:B------:R0:W-:Y:S01]  /*49e0*/  STL [R1+0x44], R38 ;  /* 0x0000442601007387 */ /* 0x0001e20000100800 */
        /* <DEDUP_REMOVED lines=9> */
[----:B------:R-:W-:Y:S01]  /*4a80*/  IMAD R199, R199, c[0x0][0x190], RZ ;  /* 0x00006400c7c77a24 */ /* 0x000fe200078e02ff */
[----:B0-----:R-:W-:Y:S01]  /*4a90*/  LEA R38, P5, R246, c[0x0][0x168], 0x1 ;  /* 0x00005a00f6267a11 */ /* 0x001fe200078a08ff */
[----:B------:R-:W-:Y:S01]  /*4aa0*/  IMAD R208, R208, c[0x0][0x190], RZ ;  /* 0x00006400d0d07a24 */ /* 0x000fe200078e02ff */
[----:B------:R-:W-:Y:S01]  /*4ab0*/  LEA.HI.X.SX32 R243, R243, c[0x0][0x16c], 0x1, P6 ;  /* 0x00005b00f3f37a11 */ /* 0x000fe200030f0eff */
[----:B------:R-:W-:Y:S01]  /*4ac0*/  IMAD R201, R201, c[0x0][0x190], RZ ;  /* 0x00006400c9c97a24 */ /* 0x000fe200078e02ff */
[----:B------:R-:W-:Y:S01]  /*4ad0*/  LEA R248, P3, R163, c[0x0][0x168], 0x1 ;  /* 0x00005a00a3f87a11 */ /* 0x000fe200078608ff */
[----:B------:R0:W-:Y:S01]  /*4ae0*/  STL [R1+0x48], R38 ;  /* 0x0000482601007387 */ /* 0x0001e20000100800 */
[----:B------:R-:W-:Y:S01]  /*4af0*/  LEA.HI.X.SX32 R13, R13, c[0x0][0x16c], 0x1, P2 ;  /* 0x00005b000d0d7a11 */ /* 0x000fe200010f0eff */
        /* <DEDUP_REMOVED lines=9> */
[----:B0-----:R-:W-:Y:S01]  /*4b90*/  LEA R38, P1, R247, c[0x0][0x168], 0x1 ;  /* 0x00005a00f7267a11 */ /* 0x001fe200078208ff */
[----:B------:R-:W-:Y:S01]  /*4ba0*/  IMAD R204, R204, c[0x0][0x190], RZ ;  /* 0x00006400cccc7a24 */ /* 0x000fe200078e02ff */
[----:B------:R-:W-:Y:S01]  /*4bb0*/  LEA.HI.X.SX32 R163, R163, c[0x0][0x16c], 0x1, P3 ;  /* 0x00005b00a3a37a11 */ /* 0x000fe200018f0eff */
[----:B------:R-:W-:Y:S01]  /*4bc0*/  IMAD R213, R213, c[0x0][0x190], RZ ;  /* 0x00006400d5d57a24 */ /* 0x000fe200078e02ff */
[----:B------:R-:W-:Y:S01]  /*4bd0*/  LEA.HI.X.SX32 R157, R157, c[0x0][0x16c], 0x1, P6 ;  /* 0x00005b009d9d7a11 */ /* 0x000fe200030f0eff */
        /* <DEDUP_REMOVED lines=42> */
[----:B------:R-:W-:Y:S01]  /*4e80*/  IMAD.SHL.U32 R2, R128, 0x2, RZ ;  /* 0x0000000280027824 */ /* 0x000fe200078e00ff */
[----:B0-----:R-:W-:Y:S01]  /*4e90*/  LEA R38, P6, R198, c[0x0][0x168], 0x1 ;  /* 0x00005a00c6267a11 */ /* 0x001fe200078c08ff */
[----:B------:R-:W-:Y:S01]  /*4ea0*/  IMAD R7, R128, c[0x0][0x18c], RZ ;  /* 0x0000630080077a24 */ /* 0x000fe200078e02ff */
[----:B------:R-:W-:Y:S01]  /*4eb0*/  LEA.HI.X.SX32 R167, R167, c[0x0][0x16c], 0x1, P0 ;  /* 0x00005b00a7a77a11 */ /* 0x000fe200000f0eff */
[----:B------:R-:W-:Y:S01]  /*4ec0*/  IMAD R229, R229, c[0x0][0x190], RZ ;  /* 0x00006400e5e57a24 */ /* 0x000fe200078e02ff */
[----:B------:R-:W-:Y:S01]  /*4ed0*/  LEA.HI.X.SX32 R196, R196, c[0x0][0x16c], 0x1, P5 ;  /* 0x00005b00c4c47a11 */ /* 0x000fe200028f0eff */
[----:B------:R0:W-:Y:S01]  /*4ee0*/  STL [R1], R38 ;  /* 0x0000002601007387 */ /* 0x0001e20000100800 */
[----:B------:R-:W-:Y:S01]  /*4ef0*/  LEA R200, P0, R199, c[0x0][0x168], 0x1 ;  /* 0x00005a00c7c87a11 */ /* 0x000fe200078008ff */
[----:B------:R-:W-:Y:S01]  /*4f00*/  IMAD.MOV.U32 R8, RZ, RZ, c[0x0][0x18c] ;  /* 0x00006300ff087624 */ /* 0x000fe200078e00ff */
[----:B------:R-:W-:Y:S01]  /*4f10*/  LEA.HI.X.SX32 R168, R168, c[0x0][0x16c], 0x1, P1 ;  /* 0x00005b00a8a87a11 */ /* 0x000fe200008f0eff */
[----:B------:R-:W-:Y:S01]  /*4f20*/  CS2R R128, SRZ ;  /* 0x0000000000807805 */ /* 0x000fe2000001ff00 */
[----:B------:R-:W-:Y:S01]  /*4f30*/  LEA.HI.X.SX32 R249, R249, c[0x0][0x16c], 0x1, P4 ;  /* 0x00005b00f9f97a11 */ /* 0x000fe200020f0eff */
[----:B------:R-:W-:Y:S01]  /*4f40*/  CS2R R52, SRZ ;  /* 0x0000000000347805 */ /* 0x000fe2000001ff00 */
[----:B------:R-:W-:Y:S01]  /*4f50*/  LEA R202, P1, R201, c[0x0][0x168], 0x1 ;  /* 0x00005a00c9ca7a11 */ /* 0x000fe200078208ff */
[----:B------:R-:W-:Y:S01]  /*4f60*/  CS2R R54, SRZ ;  /* 0x0000000000367805 */ /* 0x000fe2000001ff00 */
[C---:B------:R-:W-:Y:S01]  /*4f70*/  LEA R195, P4, R194.reuse, c[0x0][0x168], 0x1 ;  /* 0x00005a00c2c37a11 */ /* 0x040fe200078808ff */
[----:B------:R-:W-:Y:S01]  /*4f80*/  CS2R R56, SRZ ;  /* 0x0000000000387805 */ /* 0x000fe2000001ff00 */
[----:B0-----:R-:W-:Y:S01]  /*4f90*/  LEA R38, P2, R203, c[0x0][0x168], 0x1 ;  /* 0x00005a00cb267a11 */ /* 0x001fe200078408ff */
[----:B------:R-:W-:Y:S01]  /*4fa0*/  CS2R R58, SRZ ;  /* 0x00000000003a7805 */ /* 0x000fe2000001ff00 */
[----:B------:R-:W-:Y:S01]  /*4fb0*/  LEA.HI.X.SX32 R199, R199, c[0x0][0x16c], 0x1, P0 ;  /* 0x00005b00c7c77a11 */ /* 0x000fe200000f0eff */
[----:B------:R-:W-:Y:S01]  /*4fc0*/  CS2R R88, SRZ ;  /* 0x0000000000587805 */ /* 0x000fe2000001ff00 */
[----:B------:R-:W-:Y:S01]  /*4fd0*/  LEA R39, P0, R211, c[0x0][0x168], 0x1 ;  /* 0x00005a00d3277a11 */ /* 0x000fe200078008ff */
[----:B------:R0:W-:Y:S01]  /*4fe0*/  STL [R1+0x4], R38 ;  /* 0x0000042601007387 */ /* 0x0001e20000100800 */
[----:B------:R-:W-:Y:S01]  /*4ff0*/  LEA.HI.X.SX32 R201, R201, c[0x0][0x16c], 0x1, P1 ;  /* 0x00005b00c9c97a11 */ /* 0x000fe200008f0eff */
[----:B------:R-:W-:Y:S01]  /*5000*/  CS2R R90, SRZ ;  /* 0x00000000005a7805 */ /* 0x000fe2000001ff00 */
[----:B------:R-:W-:Y:S01]  /*5010*/  LEA.HI.X.SX32 R194, R194, c[0x0][0x16c], 0x1, P4 ;  /* 0x00005b00c2c27a11 */ /* 0x000fe200020f0eff */
[----:B------:R-:W-:Y:S01]  /*5020*/  CS2R R112, SRZ ;  /* 0x0000000000707805 */ /* 0x000fe2000001ff00 */
[----:B------:R-:W-:Y:S01]  /*5030*/  LEA R207, P4, R206, c[0x0][0x168], 0x1 ;  /* 0x00005a00cecf7a11 */ /* 0x000fe200078808ff */
[----:B------:R-:W-:Y:S01]  /*5040*/  CS2R R114, SRZ ;  /* 0x0000000000727805 */ /* 0x000fe2000001ff00 */
[----:B------:R-:W-:Y:S01]  /*5050*/  LEA.HI.X.SX32 R252, R252, c[0x0][0x16c], 0x1, P3 ;  /* 0x00005b00fcfc7a11 */ /* 0x000fe200018f0eff */
[----:B------:R-:W-:Y:S01]  /*5060*/  CS2R R32, SRZ ;  /* 0x0000000000207805 */ /* 0x000fe2000001ff00 */
[----:B------:R-:W-:Y:S01]  /*5070*/  LEA.HI.X.SX32 R206, R206, c[0x0][0x16c], 0x1, P4 ;  /* 0x00005b00cece7a11 */ /* 0x000fe200020f0eff */
[----:B------:R-:W-:Y:S01]  /*5080*/  CS2R R34, SRZ ;  /* 0x0000000000227805 */ /* 0x000fe2000001ff00 */
[----:B0-----:R-:W-:Y:S01]  /*5090*/  LEA R38, P5, R208, c[0x0][0x168], 0x1 ;  /* 0x00005a00d0267a11 */ /* 0x001fe200078a08ff */
[----:B------:R-:W-:Y:S01]  /*50a0*/  CS2R R68, SRZ ;  /* 0x0000000000447805 */ /* 0x000fe2000001ff00 */
[C---:B------:R-:W-:Y:S01]  /*50b0*/  LEA R205, P3, R204.reuse, c[0x0][0x168], 0x1 ;  /* 0x00005a00cccd7a11 */ /* 0x040fe200078608ff */
[----:B------:R-:W-:Y:S01]  /*50c0*/  CS2R R70, SRZ ;  /* 0x0000000000467805 */ /* 0x000fe2000001ff00 */
[----:B------:R-:W-:Y:S01]  /*50d0*/  LEA.HI.X.SX32 R203, R203, c[0x0][0x16c], 0x1, P2 ;  /* 0x00005b00cbcb7a11 */ /* 0x000fe200010f0eff */
[----:B------:R0:W-:Y:S01]  /*50e0*/  STL [R1+0x8], R38 ;  /* 0x0000082601007387 */ /* 0x0001e20000100800 */
[----:B------:R-:W-:Y:S01]  /*50f0*/  LEA.HI.X.SX32 R211, R211, c[0x0][0x16c], 0x1, P0 ;  /* 0x00005b00d3d37a11 */ /* 0x000fe200000f0eff */
[----:B------:R-:W-:Y:S01]  /*5100*/  CS2R R72, SRZ ;  /* 0x0000000000487805 */ /* 0x000fe2000001ff00 */
[----:B------:R-:W-:Y:S01]  /*5110*/  LEA R214, P2, R213, c[0x0][0x168], 0x1 ;  /* 0x00005a00d5d67a11 */ /* 0x000fe200078408ff */
[----:B------:R1:W-:Y:S01]  /*5120*/  STL [R1+0xc], R39 ;  /* 0x00000c2701007387 */ /* 0x0003e20000100800 */
[----:B------:R-:W-:Y:S01]  /*5130*/  LEA.HI.X.SX32 R204, R204, c[0x0][0x16c], 0x1, P3 ;  /* 0x00005b00cccc7a11 */ /* 0x000fe200018f0eff */
[----:B------:R-:W-:Y:S01]  /*5140*/  CS2R R74, SRZ ;  /* 0x00000000004a7805 */ /* 0x000fe2000001ff00 */
[----:B------:R-:W-:Y:S01]  /*5150*/  LEA R216, P3, R215, c[0x0][0x168], 0x1 ;  /* 0x00005a00d7d87a11 */ /* 0x000fe200078608ff */
[----:B------:R-:W-:Y:S01]  /*5160*/  CS2R R76, SRZ ;  /* 0x00000000004c7805 */ /* 0x000fe2000001ff00 */
[----:B------:R-:W-:Y:S01]  /*5170*/  LEA.HI.X.SX32 R198, R198, c[0x0][0x16c], 0x1, P6 ;  /* 0x00005b00c6c67a11 */ /* 0x000fe200030f0eff */
[----:B------:R-:W-:Y:S01]  /*5180*/  IMAD.SHL.U32 R8, R8, 0x80, RZ ;  /* 0x0000008008087824 */ /* 0x000fe200078e00ff */
[----:B0-----:R-:W-:Y:S01]  /*5190*/  LEA R38, P1, R212, c[0x0][0x168], 0x1 ;  /* 0x00005a00d4267a11 */ /* 0x001fe200078208ff */
[----:B------:R-:W-:Y:S01]  /*51a0*/  CS2R R78, SRZ ;  /* 0x00000000004e7805 */ /* 0x000fe2000001ff00 */
[----:B------:R-:W-:Y:S01]  /*51b0*/  LEA R210, P6, R209, c[0x0][0x168], 0x1 ;  /* 0x00005a00d1d27a11 */ /* 0x000fe200078c08ff */
[----:B------:R-:W-:Y:S01]  /*51c0*/  CS2R R124, SRZ ;  /* 0x00000000007c7805 */ /* 0x000fe2000001ff00 */
[----:B------:R-:W-:Y:S01]  /*51d0*/  LEA.HI.X.SX32 R213, R213, c[0x0][0x16c], 0x1, P2 ;  /* 0x00005b00d5d57a11 */ /* 0x000fe200010f0eff */
[----:B------:R0:W-:Y:S01]  /*51e0*/  STL [R1+0x10], R38 ;  /* 0x0000102601007387 */ /* 0x0001e20000100800 */
[----:B-1----:R-:W-:Y:S01]  /*51f0*/  LEA R39, P2, R223, c[0x0][0x168], 0x1 ;  /* 0x00005a00df277a11 */ /* 0x002fe200078408ff */
[----:B------:R-:W-:Y:S01]  /*5200*/  CS2R R126, SRZ ;  /* 0x00000000007e7805 */ /* 0x000fe2000001ff00 */
        /* <DEDUP_REMOVED lines=8> */
[----:B0-----:R-:W-:Y:S01]  /*5290*/  LEA R38, P4, R37, c[0x0][0x168], 0x1 ;  /* 0x00005a0025267a11 */ /* 0x001fe200078808ff */
[----:B------:R-:W-:Y:S01]  /*52a0*/  CS2R R104, SRZ ;  /* 0x0000000000687805 */ /* 0x000fe2000001ff00 */
[----:B------:R-:W-:Y:S01]  /*52b0*/  LEA R220, P6, R219, c[0x0][0x168], 0x1 ;  /* 0x00005a00dbdc7a11 */ /* 0x000fe200078c08ff */
[----:B------:R-:W-:Y:S01]  /*52c0*/  CS2R R106, SRZ ;  /* 0x00000000006a7805 */ /* 0x000fe2000001ff00 */
[----:B------:R-:W-:Y:S01]  /*52d0*/  LEA.HI.X.SX32 R37, R37, c[0x0][0x16c], 0x1, P4 ;  /* 0x00005b0025257a11 */ /* 0x000fe200020f0eff */
[----:B------:R0:W-:Y:S01]  /*52e0*/  STL [R1+0x58], R38 ;  /* 0x0000582601007387 */ /* 0x0001e20000100800 */
[----:B------:R-:W-:-:S02]  /*52f0*/  LEA.HI.X.SX32 R217, R217, c[0x0][0x16c], 0x1, P5 ;  /* 0x00005b00d9d97a11 */ /* 0x000fc400028f0eff */
[----:B------:R-:W-:Y:S02]  /*5300*/  LEA.HI.X.SX32 R212, R212, c[0x0][0x16c], 0x1, P1 ;  /* 0x00005b00d4d47a11 */ /* 0x000fe400008f0eff */
[----:B------:R-:W-:Y:S02]  /*5310*/  LEA.HI.X.SX32 R219, R219, c[0x0][0x16c], 0x1, P6 ;  /* 0x00005b00dbdb7a11 */ /* 0x000fe400030f0eff */
[C---:B------:R-:W-:Y:S02]  /*5320*/  LEA R227, P1, R222.reuse, c[0x0][0x168], 0x1 ;  /* 0x00005a00dee37a11 */ /* 0x040fe400078208ff */
[----:B------:R-:W-:Y:S02]  /*5330*/  LEA.HI.X.SX32 R223, R223, c[0x0][0x16c], 0x1, P2 ;  /* 0x00005b00dfdf7a11 */ /* 0x000fe400010f0eff */
[----:B0-----:R-:W-:Y:S02]  /*5340*/  LEA R38, P0, R221, c[0x0][0x168], 0x1 ;  /* 0x00005a00dd267a11 */ /* 0x001fe400078008ff */
[----:B------:R-:W-:-:S02]  /*5350*/  LEA.HI.X.SX32 R222, R222, c[0x0][0x16c], 0x1, P1 ;  /* 0x00005b00dede7a11 */ /* 0x000fc400008f0eff */
[C---:B------:R-:W-:Y:S01]  /*5360*/  LEA R228, P4, R224.reuse, c[0x0][0x168], 0x1 ;  /* 0x00005a00e0e47a11 */ /* 0x040fe200078808ff */
[----:B------:R0:W-:Y:S01]  /*5370*/  STL [R1+0x18], R38 ;  /* 0x0000182601007387 */ /* 0x0001e20000100800 */
[----:B------:R-:W-:Y:S02]  /*5380*/  LEA.HI.X.SX32 R221, R221, c[0x0][0x16c], 0x1, P0 ;  /* 0x00005b00dddd7a11 */ /* 0x000fe400000f0eff */
[----:B------:R-:W-:Y:S01]  /*5390*/  LEA.HI.X.SX32 R224, R224, c[0x0][0x16c], 0x1, P4 ;  /* 0x00005b00e0e07a11 */ /* 0x000fe200020f0eff */
[----:B------:R-:W-:Y:S01]  /*53a0*/  STL [R1+0x1c], R39 ;  /* 0x00001c2701007387 */ /* 0x000fe20000100800 */
[C---:B------:R-:W-:Y:S02]  /*53b0*/  LEA R230, P0, R226.reuse, c[0x0][0x168], 0x1 ;  /* 0x00005a00e2e67a11 */ /* 0x040fe400078008ff */
[----:B------:R-:W-:Y:S02]  /*53c0*/  LOP3.LUT R2, R85, R2, RZ, 0x3c, !PT ;  /* 0x0000000255027212 */ /* 0x000fe400078e3cff */
[----:B------:R-:W-:Y:S01]  /*53d0*/  LEA.HI.X.SX32 R226, R226, c[0x0][0x16c], 0x1, P0 ;  /* 0x00005b00e2e27a11 */ /* 0x000fe200000f0eff */
[----:B------:R-:W-:Y:S01]  /*53e0*/  CS2R R84, SRZ ;  /* 0x0000000000547805 */ /* 0x000fe2000001ff00 */
[----:B0-----:R-:W-:-:S02]  /*53f0*/  LEA R38, P3, R36, c[0x0][0x168], 0x1 ;  /* 0x00005a0024267a11 */ /* 0x001fc400078608ff */
[----:B------:R-:W-:Y:S02]  /*5400*/  SHF.R.S32.HI R6, RZ, 0x1f, R7 ;  /* 0x0000001fff067819 */ /* 0x000fe40000011407 */
[----:B------:R-:W-:Y:S01]  /*5410*/  LEA.HI.X.SX32 R36, R36, c[0x0][0x16c], 0x1, P3 ;  /* 0x00005b0024247a11 */ /* 0x000fe200018f0eff */
[----:B------:R0:W-:Y:S01]  /*5420*/  STL [R1+0x5c], R38 ;  /* 0x00005c2601007387 */ /* 0x0001e20000100800 */
[----:B------:R-:W-:Y:S02]  /*5430*/  LEA R232, P3, R229, c[0x0][0x168], 0x1 ;  /* 0x00005a00e5e87a11 */ /* 0x000fe400078608ff */
[C---:B------:R-:W-:Y:S01]  /*5440*/  SHF.L.U64.HI R6, R7.reuse, 0x1, R6 ;  /* 0x0000000107067819 */ /* 0x040fe20000010206 */
[----:B------:R1:W-:Y:S01]  /*5450*/  STL [R1+0x14], R37 ;  /* 0x0000142501007387 */ /* 0x0003e20000100800 */
[----:B------:R-:W-:Y:S01]  /*5460*/  IMAD.SHL.U32 R7, R7, 0x2, RZ ;  /* 0x0000000207077824 */ /* 0x000fe200078e00ff */
[----:B------:R-:W-:Y:S02]  /*5470*/  LEA.HI.X.SX32 R229, R229, c[0x0][0x16c], 0x1, P3 ;  /* 0x00005b00e5e57a11 */ /* 0x000fe400018f0eff */
[----:B------:R-:W-:-:S02]  /*5480*/  LOP3.LUT R40, R2, 0x60, RZ, 0x3c, !PT ;  /* 0x0000006002287812 */ /* 0x000fc400078e3cff */
[----:B0-----:R-:W-:Y:S02]  /*5490*/  LEA R38, P5, R225, c[0x0][0x168], 0x1 ;  /* 0x00005a00e1267a11 */ /* 0x001fe400078a08ff */
[----:B-1----:R-:W-:-:S03]  /*54a0*/  LEA R37, P6, R24, c[0x0][0x168], 0x1 ;  /* 0x00005a0018257a11 */ /* 0x002fc600078c08ff */
[----:B------:R0:W-:Y:S01]  /*54b0*/  STL [R1+0x24], R38 ;  /* 0x0000242601007387 */ /* 0x0001e20000100800 */
[----:B------:R-:W-:Y:S02]  /*54c0*/  LEA.HI.X.SX32 R225, R225, c[0x0][0x16c], 0x1, P5 ;  /* 0x00005b00e1e17a11 */ /* 0x000fe400028f0eff */
[----:B------:R-:W-:Y:S01]  /*54d0*/  LEA.HI.X.SX32 R24, R24, c[0x0][0x16c], 0x1, P6 ;  /* 0x00005b0018187a11 */ /* 0x000fe200030f0eff */
[----:B------:R1:W-:Y:S01]  /*54e0*/  STL [R1+0x60], R37 ;  /* 0x0000602501007387 */ /* 0x0003e20000100800 */
[----:B0-----:R-:W-:Y:S02]  /*54f0*/  LEA R38, P1, R231, c[0x0][0x168], 0x1 ;  /* 0x00005a00e7267a11 */ /* 0x001fe400078208ff */
[----:B-1----:R-:W-:-:S03]  /*5500*/  LEA R37, P2, R11, c[0x0][0x168], 0x1 ;  /* 0x00005a000b257a11 */ /* 0x002fc600078408ff */
[----:B------:R0:W-:Y:S01]  /*5510*/  STL [R1+0x2c], R38 ;  /* 0x00002c2601007387 */ /* 0x0001e20000100800 */
[----:B------:R-:W-:Y:S02]  /*5520*/  LEA.HI.X.SX32 R231, R231, c[0x0][0x16c], 0x1, P1 ;  /* 0x00005b00e7e77a11 */ /* 0x000fe400008f0eff */
[----:B------:R-:W-:Y:S01]  /*5530*/  LEA.HI.X.SX32 R11, R11, c[0x0][0x16c], 0x1, P2 ;  /* 0x00005b000b0b7a11 */ /* 0x000fe200010f0eff */
[----:B------:R1:W-:Y:S04]  /*5540*/  STL [R1+0x64], R37 ;  /* 0x0000642501007387 */ /* 0x0003e80000100800 */
[----:B------:R2:W-:Y:S01]  /*5550*/  STL [R1+0x20], R36 ;  /* 0x0000202401007387 */ /* 0x0005e20000100800 */
[----:B0-----:R-:W-:Y:S01]  /*5560*/  CS2R R38, SRZ ;  /* 0x0000000000267805 */ /* 0x001fe2000001ff00 */
[----:B-1----:R-:W-:-:S02]  /*5570*/  LEA R37, P5, R234, c[0x0][0x168], 0x1 ;  /* 0x00005a00ea257a11 */ /* 0x002fc400078a08ff */
[C---:B--2---:R-:W-:Y:S02]  /*5580*/  LEA R36, P4, R233.reuse, c[0x0][0x168], 0x1 ;  /* 0x00005a00e9247a11 */ /* 0x044fe400078808ff */
[----:B------:R-:W-:Y:S02]  /*5590*/  LEA.HI.X.SX32 R234, R234, c[0x0][0x16c], 0x1, P5 ;  /* 0x00005b00eaea7a11 */ /* 0x000fe400028f0eff */
[----:B------:R-:W-:Y:S01]  /*55a0*/  LEA.HI.X.SX32 R233, R233, c[0x0][0x16c], 0x1, P4 ;  /* 0x00005b00e9e97a11 */ /* 0x000fe200020f0eff */
[----:B------:R0:W-:Y:S04]  /*55b0*/  STL [R1+0x34], R36 ;  /* 0x0000342401007387 */ /* 0x0001e80000100800 */
[----:B------:R-:W-:Y:S04]  /*55c0*/  STL [R1+0x38], R37 ;  /* 0x0000382501007387 */ /* 0x000fe80000100800 */
[----:B------:R1:W-:Y:S01]  /*55d0*/  STL [R1+0x28], R24 ;  /* 0x0000281801007387 */ /* 0x0003e20000100800 */
[----:B0-----:R-:W-:-:S04]  /*55e0*/  LEA R36, P6, R235, c[0x0][0x168], 0x1 ;  /* 0x00005a00eb247a11 */ /* 0x001fc800078c08ff */
[----:B------:R-:W-:Y:S01]  /*55f0*/  LEA.HI.X.SX32 R235, R235, c[0x0][0x16c], 0x1, P6 ;  /* 0x00005b00ebeb7a11 */ /* 0x000fe200030f0eff */
[----:B------:R0:W-:Y:S01]  /*5600*/  STL [R1+0x3c], R36 ;  /* 0x00003c2401007387 */ /* 0x0001e20000100800 */
[----:B-1----:R-:W-:-:S04]  /*5610*/  LEA R24, P0, R236, c[0x0][0x168], 0x1 ;  /* 0x00005a00ec187a11 */ /* 0x002fc800078008ff */
[----:B------:R-:W-:Y:S01]  /*5620*/  LEA.HI.X.SX32 R236, R236, c[0x0][0x16c], 0x1, P0 ;  /* 0x00005b00ecec7a11 */ /* 0x000fe200000f0eff */
[----:B------:R1:W-:Y:S01]  /*5630*/  STL [R1+0x40], R24 ;  /* 0x0000401801007387 */ /* 0x0003e20000100800 */
[----:B0-----:R-:W-:-:S03]  /*5640*/  CS2R R36, SRZ ;  /* 0x0000000000247805 */ /* 0x001fc6000001ff00 */
[----:B------:R0:W-:Y:S01]  /*5650*/  STL [R1+0x30], R11 ;  /* 0x0000300b01007387 */ /* 0x0001e20000100800 */
[C---:B-1----:R-:W-:Y:S02]  /*5660*/  LOP3.LUT R24, R2.reuse, 0x20, RZ, 0x3c, !PT ;  /* 0x0000002002187812 */ /* 0x042fe400078e3cff */
[----:B------:R-:W-:Y:S02]  /*5670*/  LOP3.LUT R24, R3, 0x40, RZ, 0x3c, !PT ;  /* 0x0000004003187812 */ /* 0x000fe400078e3cff */
[----:B0-----:R-:W-:Y:S02]  /*5680*/  LOP3.LUT R11, R2, 0x40, RZ, 0x3c, !PT ;  /* 0x00000040020b7812 */ /* 0x001fe400078e3cff */
[----:B------:R-:W-:Y:S02]  /*5690*/  LOP3.LUT R11, R4, 0x40, RZ, 0x3c, !PT ;  /* 0x00000040040b7812 */ /* 0x000fe400078e3cff */
.L_x_3:
[----:B------:R-:W0:Y:S01]  /*56a0*/  S2R R41, SR_TID.X ;  /* 0x0000000000297919 */ /* 0x000e220000002100 */
[----:B------:R-:W-:Y:S02]  /*56b0*/  ISETP.GE.AND P0, PT, R0, UR4, PT ;  /* 0x0000000400007c0c */ /* 0x000fe4000bf06270 */
[----:B------:R-:W-:Y:S01]  /*56c0*/  PRMT R176, RZ, 0x7610, R176 ;  /* 0x00007610ffb07816 */ /* 0x000fe200000000b0 */
[----:B------:R-:W1:Y:S01]  /*56d0*/  S2R R42, SR_TID.X ;  /* 0x00000000002a7919 */ /* 0x000e620000002100 */
[----:B------:R-:W-:-:S02]  /*56e0*/  PRMT R51, RZ, 0x7610, R51 ;  /* 0x00007610ff337816 */ /* 0x000fc40000000033 */
[----:B------:R-:W-:Y:S01]  /*56f0*/  PRMT R117, RZ, 0x7610, R117 ;  /* 0x00007610ff757816 */ /* 0x000fe20000000075 */
[----:B------:R-:W-:Y:S01]  /*5700*/  STL [R1+0x1c8], R47 ;  /* 0x0001c82f01007387 */ /* 0x000fe20000100800 */
[----:B------:R-:W-:-:S03]  /*5710*/  PRMT R81, RZ, 0x7610, R81 ;  /* 0x00007610ff517816 */ /* 0x000fc60000000051 */
[----:B------:R-:W2:Y:S04]  /*5720*/  S2R R82, SR_TID.X ;  /* 0x0000000000527919 */ /* 0x000ea80000002100 */
[----:B------:R-:W-:Y:S04]  /*5730*/  STL [R1+0x1c4], R60 ;  /* 0x0001c43c01007387 */ /* 0x000fe80000100800 */
[----:B------:R-:W-:Y:S01]  /*5740*/  STL [R1+0x1c0], R61 ;  /* 0x0001c03d01007387 */ /* 0x000fe20000100800 */
[----:B0-----:R-:W-:-:S03]  /*5750*/  SHF.R.U32.HI R8, RZ, 0x7, R41 ;  /* 0x00000007ff087819 */ /* 0x001fc60000011629 */
[----:B------:R-:W-:Y:S01]  /*5760*/  STL [R1+0x1bc], R62 ;  /* 0x0001bc3e01007387 */ /* 0x000fe20000100800 */
[--C-:B------:R-:W-:Y:S02]  /*5770*/  SHF.R.U32.HI R40, RZ, 0x7, R41.reuse ;  /* 0x00000007ff287819 */ /* 0x100fe40000011629 */
[----:B------:R-:W-:Y:S01]  /*5780*/  SGXT.U32 R8, R8, 0x1 ;  /* 0x000000010808781a */ /* 0x000fe20000000000 */
[----:B------:R-:W-:Y:S01]  /*5790*/  STL [R1+0x1b8], R63 ;  /* 0x0001b83f01007387 */ /* 0x000fe20000100800 */
[----:B------:R-:W-:Y:S02]  /*57a0*/  SHF.R.U32.HI R41, RZ, 0x7, R41 ;  /* 0x00000007ff297819 */ /* 0x000fe40000011629 */
[----:B------:R-:W-:Y:S01]  /*57b0*/  LOP3.LUT R8, R8, 0x4, RZ, 0xfc, !PT ;  /* 0x0000000408087812 */ /* 0x000fe200078efcff */
[----:B------:R-:W-:Y:S01]  /*57c0*/  STL [R1+0x1b4], R104 ;  /* 0x0001b46801007387 */ /* 0x000fe20000100800 */
[----:B------:R-:W-:Y:S02]  /*57d0*/  SGXT.U32 R41, R41, 0x1 ;  /* 0x000000012929781a */ /* 0x000fe40000000000 */
[----:B------:R-:W-:Y:S01]  /*57e0*/  ISETP.GE.AND P2, PT, R8, UR4, PT ;  /* 0x0000000408007c0c */ /* 0x000fe2000bf46270 */
[----:B------:R-:W-:Y:S01]  /*57f0*/  STL [R1+0x1b0], R105 ;  /* 0x0001b06901007387 */ /* 0x000fe20000100800 */
[----:B------:R-:W-:-:S02]  /*5800*/  SGXT.U32 R40, R40, 0x1 ;  /* 0x000000012828781a */ /* 0x000fc40000000000 */
[----:B------:R-:W-:Y:S01]  /*5810*/  LOP3.LUT R41, R41, 0x2, RZ, 0xfc, !PT ;  /* 0x0000000229297812 */ /* 0x000fe200078efcff */
[----:B------:R-:W0:Y:S01]  /*5820*/  S2R R8, SR_TID.X ;  /* 0x0000000000087919 */ /* 0x000e220000002100 */
[----:B------:R-:W-:Y:S02]  /*5830*/  LOP3.LUT R40, R40, 0x6, RZ, 0xfc, !PT ;  /* 0x0000000628287812 */ /* 0x000fe400078efcff */
[----:B------:R-:W-:Y:S01]  /*5840*/  ISETP.GE.AND P1, PT, R41, UR4, PT ;  /* 0x0000000429007c0c */ /* 0x000fe2000bf26270 */
[----:B------:R-:W-:Y:S01]  /*5850*/  STL [R1+0x1ac], R106 ;  /* 0x0001ac6a01007387 */ /* 0x000fe20000100800 */
[----:B------:R-:W-:Y:S02]  /*5860*/  ISETP.GE.AND P3, PT, R40, UR4, PT ;  /* 0x0000000428007c0c */ /* 0x000fe4000bf66270 */
[----:B-1----:R-:W-:Y:S01]  /*5870*/  SHF.R.U32.HI R64, RZ, 0x7, R42 ;  /* 0x00000007ff407819 */ /* 0x002fe2000001162a */
[----:B------:R1:W-:Y:S03]  /*5880*/  STL [R1+0x1a8], R107 ;  /* 0x0001a86b01007387 */ /* 0x0003e60000100800 */
[----:B------:R-:W-:Y:S01]  /*5890*/  SGXT.U32 R64, R64, 0x1 ;  /* 0x000000014040781a */ /* 0x000fe20000000000 */
[----:B------:R-:W-:Y:S01]  /*58a0*/  STL [R1+0x1a4], R24 ;  /* 0x0001a41801007387 */ /* 0x000fe20000100800 */
[----:B--2---:R-:W-:-:S02]  /*58b0*/  SHF.R.U32.HI R66, RZ, 0x7, R82 ;  /* 0x00000007ff427819 */ /* 0x004fc40000011652 */
[----:B------:R-:W-:Y:S01]  /*58c0*/  LOP3.LUT R64, R64, 0x6, RZ, 0xfc, !PT ;  /* 0x0000000640407812 */ /* 0x000fe200078efcff */
[----:B------:R2:W-:Y:S01]  /*58d0*/  STL [R1+0x170], R23 ;  /* 0x0001701701007387 */ /* 0x0005e20000100800 */
[----:B0-----:R-:W-:-:S03]  /*58e0*/  SHF.R.U32.HI R8, RZ, 0x7, R8 ;  /* 0x00000007ff087819 */ /* 0x001fc60000011608 */
[----:B------:R-:W-:Y:S01]  /*58f0*/  IMAD R64, R64, c[0x0][0x188], RZ ;  /* 0x0000620040407a24 */ /* 0x000fe200078e02ff */
[----:B------:R-:W-:Y:S01]  /*5900*/  SGXT.U32 R66, R66, 0x1 ;  /* 0x000000014242781a */ /* 0x000fe20000000000 */
[----:B------:R-:W0:Y:S01]  /*5910*/  S2R R94, SR_TID.X ;  /* 0x00000000005e7919 */ /* 0x000e220000002100 */
[----:B------:R-:W-:Y:S01]  /*5920*/  SGXT.U32 R8, R8, 0x1 ;  /* 0x000000010808781a */ /* 0x000fe20000000000 */
[----:B------:R-:W-:Y:S01]  /*5930*/  IMAD.WIDE R64, R64, 0x2, R28 ;  /* 0x0000000240407825 */ /* 0x000fe200078e021c */
[----:B------:R-:W-:Y:S02]  /*5940*/  SHF.R.U32.HI R67, RZ, 0x7, R82 ;  /* 0x00000007ff437819 */ /* 0x000fe40000011652 */
[----:B------:R-:W-:Y:S01]  /*5950*/  PRMT R50, RZ, 0x7610, R50 ;  /* 0x00007610ff327816 */ /* 0x000fe20000000032 */
[----:B------:R-:W-:Y:S01]  /*5960*/  IMAD R8, R8, c[0x0][0x188], RZ ;  /* 0x0000620008087a24 */ /* 0x000fe200078e02ff */
[----:B------:R-:W-:Y:S01]  /*5970*/  LOP3.LUT R66, R66, 0xe, RZ, 0xfc, !PT ;  /* 0x0000000e42427812 */ /* 0x000fe200078efcff */
[----:B------:R3:W4:Y:S02]  /*5980*/  @!P3 LDG.E.U16 R51, [R64.64] ;  /* 0x000000064033b981 */ /* 0x000724000c1e1500 */
[----:B------:R-:W-:Y:S01]  /*5990*/  IMAD.WIDE R40, R8, 0x2, R28 ;  /* 0x0000000208287825 */ /* 0x000fe200078e021c */
[----:B------:R-:W-:-:S02]  /*59a0*/  SHF.R.U32.HI R8, RZ, 0x7, R42 ;  /* 0x00000007ff087819 */ /* 0x000fc4000001162a */
[----:B------:R-:W-:Y:S01]  /*59b0*/  PRMT R172, RZ, 0x7610, R172 ;  /* 0x00007610ffac7816 */ /* 0x000fe200000000ac */
[----:B------:R-:W5:Y:S01]  /*59c0*/  S2R R96, SR_TID.X ;  /* 0x0000000000607919 */ /* 0x000f620000002100 */
[----:B------:R-:W-:Y:S02]  /*59d0*/  SGXT.U32 R8, R8, 0x1 ;  /* 0x000000010808781a */ /* 0x000fe40000000000 */
[----:B------:R-:W-:Y:S01]  /*59e0*/  ISETP.GE.AND P3, PT, R66, UR4, PT ;  /* 0x0000000442007c0c */ /* 0x000fe2000bf66270 */
[----:B------:R0:W4:Y:S01]  /*59f0*/  @!P0 LDG.E.U16 R176, [R40.64] ;  /* 0x0000000628b08981 */ /* 0x000122000c1e1500 */
[----:B------:R-:W-:Y:S02]  /*5a00*/  LOP3.LUT R8, R8, 0x4, RZ, 0xfc, !PT ;  /* 0x0000000408087812 */ /* 0x000fe400078efcff */
[----:B------:R-:W-:Y:S02]  /*5a10*/  SHF.R.U32.HI R42, RZ, 0x7, R42 ;  /* 0x00000007ff2a7819 */ /* 0x000fe4000001162a */
[----:B------:R-:W-:Y:S01]  /*5a20*/  PRMT R173, RZ, 0x7610, R173 ;  /* 0x00007610ffad7816 */ /* 0x000fe200000000ad */
[----:B------:R-:W-:Y:S01]  /*5a30*/  IMAD R8, R8, c[0x0][0x188], RZ ;  /* 0x0000620008087a24 */ /* 0x000fe200078e02ff */
[----:B------:R-:W0:Y:S01]  /*5a40*/  S2R R66, SR_TID.X ;  /* 0x0000000000427919 */ /* 0x000e220000002100 */
[----:B------:R-:W-:-:S02]  /*5a50*/  SGXT.U32 R42, R42, 0x1 ;  /* 0x000000012a2a781a */ /* 0x000fc40000000000 */
[----:B------:R-:W-:Y:S01]  /*5a60*/  IMAD.WIDE R48, R8, 0x2, R28 ;  /* 0x0000000208307825 */ /* 0x000fe200078e021c */
[----:B------:R-:W-:Y:S01]  /*5a70*/  PRMT R171, RZ, 0x7610, R171 ;  /* 0x00007610ffab7816 */ /* 0x000fe200000000ab */
[----:B------:R-:W0:Y:S01]  /*5a80*/  S2R R8, SR_TID.X ;  /* 0x0000000000087919 */ /* 0x000e220000002100 */
[----:B------:R-:W-:Y:S02]  /*5a90*/  LOP3.LUT R42, R42, 0x2, RZ, 0xfc, !PT ;  /* 0x000000022a2a7812 */ /* 0x000fe400078efcff */
[----:B------:R-:W-:Y:S01]  /*5aa0*/  SGXT.U32 R67, R67, 0x1 ;  /* 0x000000014343781a */ /* 0x000fe20000000000 */
[----:B------:R0:W4:Y:S02]  /*5ab0*/  @!P2 LDG.E.U16 R81, [R48.64] ;  /* 0x000000063051a981 */ /* 0x000124000c1e1500 */
[----:B------:R-:W-:Y:S01]  /*5ac0*/  IMAD R42, R42, c[0x0][0x188], RZ ;  /* 0x000062002a2a7a24 */ /* 0x000fe200078e02ff */
[----:B------:R-:W-:Y:S02]  /*5ad0*/  PRMT R170, RZ, 0x7610, R170 ;  /* 0x00007610ffaa7816 */ /* 0x000fe400000000aa */
[----:B------:R-:W-:Y:S01]  /*5ae0*/  PRMT R147, RZ, 0x7610, R147 ;  /* 0x00007610ff937816 */ /* 0x000fe20000000093 */
[----:B------:R-:W-:Y:S01]  /*5af0*/  IMAD.WIDE R42, R42, 0x2, R28 ;  /* 0x000000022a2a7825 */ /* 0x000fe200078e021c */
[----:B------:R-:W-:-:S02]  /*5b00*/  PRMT R80, RZ, 0x7610, R80 ;  /* 0x00007610ff507816 */ /* 0x000fc40000000050 */
[----:B------:R-:W-:Y:S02]  /*5b10*/  PRMT R146, RZ, 0x7610, R146 ;  /* 0x00007610ff927816 */ /* 0x000fe40000000092 */
[----:B------:R-:W-:Y:S01]  /*5b20*/  PRMT R145, RZ, 0x7610, R145 ;  /* 0x00007610ff917816 */ /* 0x000fe20000000091 */
[----:B------:R2:W4:Y:S04]  /*5b30*/  @!P1 LDG.E.U16 R117, [R42.64] ;  /* 0x000000062a759981 */ /* 0x000528000c1e1500 */
[----:B------:R-:W2:Y:S01]  /*5b40*/  S2R R110, SR_TID.X ;  /* 0x00000000006e7919 */ /* 0x000ea20000002100 */
[----:B0-----:R-:W-:-:S03]  /*5b50*/  SHF.R.U32.HI R8, RZ, 0x7, R8 ;  /* 0x00000007ff087819 */ /* 0x001fc60000011608 */
[----:B-1----:R-:W4:Y:S01]  /*5b60*/  LDL.LU R107, [R1+0x40] ;  /* 0x00004000016b7983 */ /* 0x002f220000300800 */
[----:B------:R-:W-:-:S04]  /*5b70*/  SGXT.U32 R8, R8, 0x1 ;  /* 0x000000010808781a */ /* 0x000fc80000000000 */
[----:B------:R-:W-:-:S04]  /*5b80*/  LOP3.LUT R8, R8, 0x8, RZ, 0xfc, !PT ;  /* 0x0000000808087812 */ /* 0x000fc800078efcff */
[----:B------:R-:W-:Y:S02]  /*5b90*/  ISETP.GE.AND P0, PT, R8, UR4, PT ;  /* 0x0000000408007c0c */ /* 0x000fe4000bf06270 */
[----:B------:R-:W-:-:S04]  /*5ba0*/  SHF.R.U32.HI R8, RZ, 0x7, R82 ;  /* 0x00000007ff087819 */ /* 0x000fc80000011652 */
[----:B------:R-:W-:-:S04]  /*5bb0*/  SGXT.U32 R8, R8, 0x1 ;  /* 0x000000010808781a */ /* 0x000fc80000000000 */
[----:B------:R-:W-:-:S04]  /*5bc0*/  LOP3.LUT R8, R8, 0x10, RZ, 0xfc, !PT ;  /* 0x0000001008087812 */ /* 0x000fc800078efcff */
[----:B------:R-:W-:Y:S02]  /*5bd0*/  ISETP.GE.AND P4, PT, R8, UR4, PT ;  /* 0x0000000408007c0c */ /* 0x000fe4000bf86270 */
[----:B------:R-:W0:Y:S02]  /*5be0*/  S2R R8, SR_TID.X ;  /* 0x0000000000087919 */ /* 0x000e240000002100 */
[----:B0-----:R-:W-:-:S04]  /*5bf0*/  SHF.R.U32.HI R8, RZ, 0x7, R8 ;  /* 0x00000007ff087819 */ /* 0x001fc80000011608 */
[----:B------:R-:W-:-:S04]  /*5c00*/  SGXT.U32 R8, R8, 0x1 ;  /* 0x000000010808781a */ /* 0x000fc80000000000 */
[----:B------:R-:W-:-:S05]  /*5c10*/  LOP3.LUT R8, R8, 0x8, RZ, 0xfc, !PT ;  /* 0x0000000808087812 */ /* 0x000fca00078efcff */
[----:B------:R-:W-:-:S04]  /*5c20*/  IMAD R8, R8, c[0x0][0x188], RZ ;  /* 0x0000620008087a24 */ /* 0x000fc800078e02ff */
[----:B--2---:R-:W-:Y:S01]  /*5c30*/  IMAD.WIDE R42, R8, 0x2, R28 ;  /* 0x00000002082a7825 */ /* 0x004fe200078e021c */
[----:B------:R-:W-:-:S04]  /*5c40*/  SHF.R.U32.HI R8, RZ, 0x7, R66 ;  /* 0x00000007ff087819 */ /* 0x000fc80000011642 */
[----:B------:R-:W-:Y:S01]  /*5c50*/  SGXT.U32 R8, R8, 0x1 ;  /* 0x000000010808781a */ /* 0x000fe20000000000 */
[----:B------:R0:W2:Y:S03]  /*5c60*/  @!P0 LDG.E.U16 R173, [R42.64] ;  /* 0x000000062aad8981 */ /* 0x0000a6000c1e1500 */
[----:B------:R-:W-:-:S05]  /*5c70*/  LOP3.LUT R8, R8, 0x10, RZ, 0xfc, !PT ;  /* 0x0000001008087812 */ /* 0x000fca00078efcff */
[----:B------:R-:W-:-:S04]  /*5c80*/  IMAD R8, R8, c[0x0][0x188], RZ ;  /* 0x0000620008087a24 */ /* 0x000fc800078e02ff */
[----:B------:R-:W-:Y:S02]  /*5c90*/  IMAD.WIDE R92, R8, 0x2, R28 ;  /* 0x00000002085c7825 */ /* 0x000fe400078e021c */
[----:B------:R-:W1:Y:S01]  /*5ca0*/  S2R R8, SR_TID.X ;  /* 0x0000000000087919 */ /* 0x000e620000002100 */
[----:B------:R-:W-:Y:S02]  /*5cb0*/  SHF.R.U32.HI R0, RZ, 0x7, R66 ;  /* 0x00000007ff007819 */ /* 0x000fe40000011642 */
[----:B------:R-:W-:Y:S01]  /*5cc0*/  SHF.R.U32.HI R82, RZ, 0x7, R82 ;  /* 0x00000007ff527819 */ /* 0x000fe20000011652 */
[----:B------:R0:W2:Y:S01]  /*5cd0*/  @!P4 LDG.E.U16 R172, [R92.64] ;  /* 0x000000065cacc981 */ /* 0x0000a2000c1e1500 */
[----:B------:R-:W-:Y:S02]  /*5ce0*/  SGXT.U32 R0, R0, 0x1 ;  /* 0x000000010000781a */ /* 0x000fe40000000000 */
[----:B------:R-:W-:Y:S02]  /*5cf0*/  SGXT.U32 R82, R82, 0x1 ;  /* 0x000000015252781a */ /* 0x000fe40000000000 */
[----:B------:R-:W-:-:S02]  /*5d00*/  LOP3.LUT R0, R0, 0xe, RZ, 0xfc, !PT ;  /* 0x0000000e00007812 */ /* 0x000fc400078efcff */
[----:B------:R-:W-:Y:S02]  /*5d10*/  SHF.R.U32.HI R23, RZ, 0x7, R66 ;  /* 0x00000007ff177819 */ /* 0x000fe40000011642 */
[----:B------:R-:W-:Y:S01]  /*5d20*/  LOP3.LUT R82, R82, 0xa, RZ, 0xfc, !PT ;  /* 0x0000000a52527812 */ /* 0x000fe200078efcff */
[----:B------:R-:W-:Y:S01]  /*5d30*/  IMAD R0, R0, c[0x0][0x188], RZ ;  /* 0x0000620000007a24 */ /* 0x000fe200078e02ff */
[----:B------:R-:W-:Y:S02]  /*5d40*/  SGXT.U32 R23, R23, 0x1 ;  /* 0x000000011717781a */ /* 0x000fe40000000000 */
[----:B------:R-:W-:Y:S02]  /*5d50*/  LOP3.LUT R67, R67, 0xc, RZ, 0xfc, !PT ;  /* 0x0000000c43437812 */ /* 0x000fe400078efcff */
[----:B------:R-:W-:Y:S01]  /*5d60*/  ISETP.GE.AND P1, PT, R82, UR4, PT ;  /* 0x0000000452007c0c */ /* 0x000fe2000bf26270 */
[----:B------:R-:W-:Y:S01]  /*5d70*/  IMAD.WIDE R82, R0, 0x2, R28 ;  /* 0x0000000200527825 */ /* 0x000fe200078e021c */
[----:B------:R-:W-:-:S02]  /*5d80*/  LOP3.LUT R23, R23, 0xc, RZ, 0xfc, !PT ;  /* 0x0000000c17177812 */ /* 0x000fc400078efcff */
[----:B------:R-:W-:Y:S02]  /*5d90*/  ISETP.GE.AND P2, PT, R67, UR4, PT ;  /* 0x0000000443007c0c */ /* 0x000fe4000bf46270 */
[--C-:B-1----:R-:W-:Y:S01]  /*5da0*/  SHF.R.U32.HI R0, RZ, 0x7, R8.reuse ;  /* 0x00000007ff007819 */ /* 0x102fe20000011608 */
[----:B------:R1:W2:Y:S01]  /*5db0*/  @!P3 LDG.E.U16 R50, [R82.64] ;  /* 0x000000065232b981 */ /* 0x0002a2000c1e1500 */
[----:B------:R-:W-:Y:S01]  /*5dc0*/  SHF.R.U32.HI R8, RZ, 0x7, R8 ;  /* 0x00000007ff087819 */ /* 0x000fe20000011608 */
[----:B------:R-:W-:Y:S01]  /*5dd0*/  IMAD R23, R23, c[0x0][0x188], RZ ;  /* 0x0000620017177a24 */ /* 0x000fe200078e02ff */
[----:B---3--:R-:W-:Y:S02]  /*5de0*/  PRMT R64, RZ, 0x7610, R64 ;  /* 0x00007610ff407816 */ /* 0x008fe40000000040 */
[----:B------:R-:W-:Y:S02]  /*5df0*/  SGXT.U32 R8, R8, 0x1 ;  /* 0x000000010808781a */ /* 0x000fe40000000000 */
[----:B------:R-:W-:Y:S01]  /*5e00*/  SHF.R.U32.HI R24, RZ, 0x7, R66 ;  /* 0x00000007ff187819 */ /* 0x000fe20000011642 */
[----:B------:R-:W-:Y:S01]  /*5e10*/  IMAD.WIDE R66, R23, 0x2, R28 ;  /* 0x0000000217427825 */ /* 0x000fe200078e021c */
[----:B------:R-:W-:-:S04]  /*5e20*/  LOP3.LUT R8, R8, 0x12, RZ, 0xfc, !PT ;  /* 0x0000001208087812 */ /* 0x000fc800078efcff */
[----:B------:R3:W2:Y:S01]  /*5e30*/  @!P2 LDG.E.U16 R64, [R66.64] ;  /* 0x000000064240a981 */ /* 0x0006a2000c1e1500 */
[----:B------:R-:W-:Y:S02]  /*5e40*/  ISETP.GE.AND P2, PT, R8, UR4, PT ;  /* 0x0000000408007c0c */ /* 0x000fe4000bf46270 */
[----:B------:R-:W-:-:S04]  /*5e50*/  SHF.R.U32.HI R8, RZ, 0x7, R94 ;  /* 0x00000007ff087819 */ /* 0x000fc8000001165e */
[----:B------:R-:W-:-:S04]  /*5e60*/  SGXT.U32 R8, R8, 0x1 ;  /* 0x000000010808781a */ /* 0x000fc80000000000 */
[----:B------:R-:W-:-:S04]  /*5e70*/  LOP3.LUT R8, R8, 0x18, RZ, 0xfc, !PT ;  /* 0x0000001808087812 */ /* 0x000fc800078efcff */
[----:B------:R-:W-:Y:S02]  /*5e80*/  ISETP.GE.AND P5, PT, R8, UR4, PT ;  /* 0x0000000408007c0c */ /* 0x000fe4000bfa6270 */
[----:B------:R-:W0:Y:S01]  /*5e90*/  S2R R8, SR_TID.X ;  /* 0x0000000000087919 */ /* 0x000e220000002100 */
[----:B------:R-:W-:Y:S02]  /*5ea0*/  SGXT.U32 R0, R0, 0x1 ;  /* 0x000000010000781a */ /* 0x000fe40000000000 */
[----:B------:R-:W-:Y:S02]  /*5eb0*/  SGXT.U32 R24, R24, 0x1 ;  /* 0x000000011818781a */ /* 0x000fe40000000000 */
[----:B------:R-:W-:Y:S02]  /*5ec0*/  LOP3.LUT R0, R0, 0x14, RZ, 0xfc, !PT ;  /* 0x0000001400007812 */ /* 0x000fe400078efcff */
[----:B------:R-:W-:Y:S02]  /*5ed0*/  LOP3.LUT R24, R24, 0xa, RZ, 0xfc, !PT ;  /* 0x0000000a18187812 */ /* 0x000fe400078efcff */
[----:B------:R-:W-:-:S02]  /*5ee0*/  ISETP.GE.AND P3, PT, R0, UR4, PT ;  /* 0x0000000400007c0c */ /* 0x000fc4000bf66270 */
[----:B------:R-:W-:Y:S01]  /*5ef0*/  SHF.R.U32.HI R0, RZ, 0x7, R94 ;  /* 0x00000007ff007819 */ /* 0x000fe2000001165e */
[----:B------:R-:W-:Y:S01]  /*5f00*/  IMAD R24, R24, c[0x0][0x188], RZ ;  /* 0x0000620018187a24 */ /* 0x000fe200078e02ff */
[----:B------:R-:W-:Y:S02]  /*5f10*/  PRMT R41, RZ, 0x7610, R41 ;  /* 0x00007610ff297816 */ /* 0x000fe40000000029 */
[----:B------:R-:W-:Y:S01]  /*5f20*/  SGXT.U32 R0, R0, 0x1 ;  /* 0x000000010000781a */ /* 0x000fe20000000000 */
[----:B------:R-:W-:-:S03]  /*5f30*/  IMAD.WIDE R48, R24, 0x2, R28 ;  /* 0x0000000218307825 */ /* 0x000fc600078e021c */
[----:B------:R-:W-:Y:S02]  /*5f40*/  LOP3.LUT R0, R0, 0x1a, RZ, 0xfc, !PT ;  /* 0x0000001a00007812 */ /* 0x000fe400078efcff */
[----:B------:R1:W2:Y:S02]  /*5f50*/  @!P1 LDG.E.U16 R41, [R48.64] ;  /* 0x0000000630299981 */ /* 0x0002a4000c1e1500 */
[----:B------:R-:W-:Y:S02]  /*5f60*/  ISETP.GE.AND P1, PT, R0, UR4, PT ;  /* 0x0000000400007c0c */ /* 0x000fe4000bf26270 */
[----:B0-----:R-:W-:Y:S02]  /*5f70*/  SHF.R.U32.HI R0, RZ, 0x7, R8 ;  /* 0x00000007ff007819 */ /* 0x001fe40000011608 */
[----:B------:R-:W-:Y:S02]  /*5f80*/  SHF.R.U32.HI R8, RZ, 0x7, R94 ;  /* 0x00000007ff087819 */ /* 0x000fe4000001165e */
[----:B------:R-:W-:-:S02]  /*5f90*/  SGXT.U32 R0, R0, 0x1 ;  /* 0x000000010000781a */ /* 0x000fc40000000000 */
[----:B------:R-:W-:Y:S02]  /*5fa0*/  SHF.R.U32.HI R23, RZ, 0x7, R94 ;  /* 0x00000007ff177819 */ /* 0x000fe4000001165e */
[----:B------:R-:W-:Y:S02]  /*5fb0*/  SGXT.U32 R8, R8, 0x1 ;  /* 0x000000010808781a */ /* 0x000fe40000000000 */
[----:B------:R-:W-:Y:S02]  /*5fc0*/  LOP3.LUT R0, R0, 0x12, RZ, 0xfc, !PT ;  /* 0x0000001200007812 */ /* 0x000fe400078efcff */
[----:B------:R-:W-:Y:S02]  /*5fd0*/  SGXT.U32 R23, R23, 0x1 ;  /* 0x000000011717781a */ /* 0x000fe40000000000 */
[----:B------:R-:W-:Y:S01]  /*5fe0*/  LOP3.LUT R8, R8, 0x18, RZ, 0xfc, !PT ;  /* 0x0000001808087812 */ /* 0x000fe200078efcff */
[----:B------:R-:W-:Y:S01]  /*5ff0*/  IMAD R0, R0, c[0x0][0x188], RZ ;  /* 0x0000620000007a24 */ /* 0x000fe200078e02ff */
[----:B------:R-:W-:-:S03]  /*6000*/  LOP3.LUT R23, R23, 0x16, RZ, 0xfc, !PT ;  /* 0x0000001617177812 */ /* 0x000fc600078efcff */
[----:B------:R-:W-:Y:S01]  /*6010*/  IMAD R8, R8, c[0x0][0x188], RZ ;  /* 0x0000620008087a24 */ /* 0x000fe200078e02ff */
[----:B------:R-:W-:Y:S01]  /*6020*/  ISETP.GE.AND P4, PT, R23, UR4, PT ;  /* 0x0000000417007c0c */ /* 0x000fe2000bf86270 */
[----:B---3--:R-:W-:Y:S01]  /*6030*/  IMAD.WIDE R66, R0, 0x2, R28 ;  /* 0x0000000200427825 */ /* 0x008fe200078e021c */
[--C-:B------:R-:W-:Y:S02]  /*6040*/  SHF.R.U32.HI R0, RZ, 0x7, R94.reuse ;  /* 0x00000007ff007819 */ /* 0x100fe4000001165e */
[--C-:B------:R-:W-:Y:S02]  /*6050*/  SHF.R.U32.HI R23, RZ, 0x7, R94.reuse ;  /* 0x00000007ff177819 */ /* 0x100fe4000001165e */
[----:B------:R-:W-:Y:S01]  /*6060*/  SHF.R.U32.HI R24, RZ, 0x7, R94 ;  /* 0x00000007ff187819 */ /* 0x000fe2000001165e */
[----:B------:R-:W-:Y:S02]  /*6070*/  IMAD.WIDE R94, R8, 0x2, R28 ;  /* 0x00000002085e7825 */ /* 0x000fe400078e021c */
[----:B------:R-:W0:Y:S01]  /*6080*/  S2R R8, SR_TID.X ;  /* 0x0000000000087919 */ /* 0x000e220000002100 */
[----:B------:R-:W-:-:S02]  /*6090*/  SGXT.U32 R0, R0, 0x1 ;  /* 0x000000010000781a */ /* 0x000fc40000000000 */
[----:B------:R-:W-:Y:S01]  /*60a0*/  SGXT.U32 R24, R24, 0x1 ;  /* 0x000000011818781a */ /* 0x000fe20000000000 */
[----:B------:R3:W2:Y:S01]  /*60b0*/  @!P5 LDG.E.U16 R171, [R94.64] ;  /* 0x000000065eabd981 */ /* 0x0006a2000c1e1500 */
[----:B------:R-:W-:-:S04]  /*60c0*/  LOP3.LUT R0, R0, 0x1c, RZ, 0xfc, !PT ;  /* 0x0000001c00007812 */ /* 0x000fc800078efcff */
[----:B------:R-:W-:Y:S02]  /*60d0*/  ISETP.GE.AND P0, PT, R0, UR4, PT ;  /* 0x0000000400007c0c */ /* 0x000fe4000bf06270 */
[----:B------:R-:W-:Y:S02]  /*60e0*/  PRMT R65, RZ, 0x7610, R65 ;  /* 0x00007610ff417816 */ /* 0x000fe40000000041 */
[----:B------:R-:W-:Y:S02]  /*60f0*/  LOP3.LUT R24, R24, 0x14, RZ, 0xfc, !PT ;  /* 0x0000001418187812 */ /* 0x000fe400078efcff */
[----:B------:R-:W-:Y:S02]  /*6100*/  PRMT R42, RZ, 0x7610, R42 ;  /* 0x00007610ff2a7816 */ /* 0x000fe4000000002a */
[----:B------:R1:W2:Y:S01]  /*6110*/  @!P2 LDG.E.U16 R65, [R66.64] ;  /* 0x000000064241a981 */ /* 0x0002a2000c1e1500 */
[----:B0-----:R-:W-:Y:S02]  /*6120*/  SHF.R.U32.HI R0, RZ, 0x7, R8 ;  /* 0x00000007ff007819 */ /* 0x001fe40000011608 */
[----:B-----5:R-:W-:-:S04]  /*6130*/  SHF.R.U32.HI R8, RZ, 0x7, R96 ;  /* 0x00000007ff087819 */ /* 0x020fc80000011660 */
[----:B------:R-:W-:Y:S02]  /*6140*/  SGXT.U32 R8, R8, 0x1 ;  /* 0x000000010808781a */ /* 0x000fe40000000000 */
[----:B------:R-:W-:Y:S02]  /*6150*/  SGXT.U32 R0, R0, 0x1 ;  /* 0x000000010000781a */ /* 0x000fe40000000000 */
[----:B------:R-:W-:Y:S01]  /*6160*/  LOP3.LUT R8, R8, 0x1e, RZ, 0xfc, !PT ;  /* 0x0000001e08087812 */ /* 0x000fe200078efcff */
[----:B------:R-:W-:Y:S01]  /*6170*/  IMAD R24, R24, c[0x0][0x188], RZ ;  /* 0x0000620018187a24 */ /* 0x000fe200078e02ff */
[----:B------:R-:W-:Y:S02]  /*6180*/  LOP3.LUT R0, R0, 0x1a, RZ, 0xfc, !PT ;  /* 0x0000001a00007812 */ /* 0x000fe400078efcff */
[----:B------:R-:W-:Y:S01]  /*6190*/  ISETP.GE.AND P2, PT, R8, UR4, PT ;  /* 0x0000000408007c0c */ /* 0x000fe2000bf46270 */
[----:B-1----:R-:W-:Y:S01]  /*61a0*/  IMAD.WIDE R82, R24, 0x2, R28 ;  /* 0x0000000218527825 */ /* 0x002fe200078e021c */
[----:B------:R-:W-:-:S02]  /*61b0*/  SGXT.U32 R23, R23, 0x1 ;  /* 0x000000011717781a */ /* 0x000fc40000000000 */
[----:B------:R-:W-:Y:S01]  /*61c0*/  SHF.R.U32.HI R8, RZ, 0x7, R96 ;  /* 0x00000007ff087819 */ /* 0x000fe20000011660 */
[----:B------:R-:W-:Y:S01]  /*61d0*/  IMAD R0, R0, c[0x0][0x188], RZ ;  /* 0x0000620000007a24 */ /* 0x000fe200078e02ff */
[----:B------:R-:W-:Y:S01]  /*61e0*/  LOP3.LUT R23, R23, 0x16, RZ, 0xfc, !PT ;  /* 0x0000001617177812 */ /* 0x000fe200078efcff */
[----:B------:R0:W5:Y:S01]  /*61f0*/  @!P3 LDG.E.U16 R42, [R82.64] ;  /* 0x00000006522ab981 */ /* 0x000162000c1e1500 */
[----:B------:R-:W-:Y:S02]  /*6200*/  SGXT.U32 R8, R8, 0x1 ;  /* 0x000000010808781a */ /* 0x000fe40000000000 */
[----:B------:R-:W-:Y:S01]  /*6210*/  PRMT R40, RZ, 0x7610, R40 ;  /* 0x00007610ff287816 */ /* 0x000fe20000000028 */
[----:B------:R-:W-:Y:S01]  /*6220*/  IMAD R23, R23, c[0x0][0x188], RZ ;  /* 0x0000620017177a24 */ /* 0x000fe200078e02ff */
[----:B------:R-:W-:Y:S01]  /*6230*/  LOP3.LUT R8, R8, 0x22, RZ, 0xfc, !PT ;  /* 0x0000002208087812 */ /* 0x000fe200078efcff */
[----:B0-----:R-:W-:Y:S01]  /*6240*/  IMAD.WIDE R82, R0, 0x2, R28 ;  /* 0x0000000200527825 */ /* 0x001fe200078e021c */
[----:B------:R-:W-:-:S03]  /*6250*/  SHF.R.U32.HI R0, RZ, 0x7, R96 ;  /* 0x00000007ff007819 */ /* 0x000fc60000011660 */
[----:B------:R-:W-:Y:S01]  /*6260*/  IMAD.WIDE R92, R23, 0x2, R28 ;  /* 0x00000002175c7825 */ /* 0x000fe200078e021c */
[----:B------:R0:W2:Y:S01]  /*6270*/  @!P1 LDG.E.U16 R40, [R82.64] ;  /* 0x0000000652289981 */ /* 0x0000a2000c1e1500 */
[----:B------:R-:W-:Y:S02]  /*6280*/  ISETP.GE.AND P1, PT, R8, UR4, PT ;  /* 0x0000000408007c0c */ /* 0x000fe4000bf26270 */
[----:B------:R-:W-:Y:S01]  /*6290*/  SHF.R.U32.HI R23, RZ, 0x7, R96 ;  /* 0x00000007ff177819 */ /* 0x000fe20000011660 */
[----:B------:R-:W1:Y:S01]  /*62a0*/  S2R R8, SR_TID.X ;  /* 0x0000000000087919 */ /* 0x000e620000002100 */
[----:B------:R-:W-:Y:S02]  /*62b0*/  SGXT.U32 R0, R0, 0x1 ;  /* 0x000000010000781a */ /* 0x000fe40000000000 */
[----:B------:R-:W-:Y:S02]  /*62c0*/  SGXT.U32 R23, R23, 0x1 ;  /* 0x000000011717781a */ /* 0x000fe40000000000 */
[----:B------:R-:W-:-:S02]  /*62d0*/  LOP3.LUT R0, R0, 0x20, RZ, 0xfc, !PT ;  /* 0x0000002000007812 */ /* 0x000fc400078efcff */
[----:B------:R-:W-:Y:S02]  /*62e0*/  LOP3.LUT R23, R23, 0x1c, RZ, 0xfc, !PT ;  /* 0x0000001c17177812 */ /* 0x000fe400078efcff */
[----:B------:R-:W-:Y:S02]  /*62f0*/  PRMT R49, RZ, 0x7610, R49 ;  /* 0x00007610ff317816 */ /* 0x000fe40000000031 */
[----:B------:R-:W-:Y:S02]  /*6300*/  ISETP.GE.AND P3, PT, R0, UR4, PT ;  /* 0x0000000400007c0c */ /* 0x000fe4000bf66270 */
[----:B------:R-:W-:Y:S01]  /*6310*/  SHF.R.U32.HI R0, RZ, 0x7, R96 ;  /* 0x00000007ff007819 */ /* 0x000fe20000011660 */
[----:B------:R-:W-:Y:S01]  /*6320*/  IMAD R23, R23, c[0x0][0x188], RZ ;  /* 0x0000620017177a24 */ /* 0x000fe200078e02ff */
[----:B------:R0:W2:Y:S01]  /*6330*/  @!P4 LDG.E.U16 R49, [R92.64] ;  /* 0x000000065c31c981 */ /* 0x0000a2000c1e1500 */
[----:B------:R-:W-:Y:S02]  /*6340*/  PRMT R67, RZ, 0x7610, R67 ;  /* 0x00007610ff437816 */ /* 0x000fe40000000043 */
[----:B------:R-:W-:-:S04]  /*6350*/  SGXT.U32 R0, R0, 0x1 ;  /* 0x000000010000781a */ /* 0x000fc80000000000 */
[----:B------:R-:W-:Y:S01]  /*6360*/  LOP3.LUT R0, R0, 0x24, RZ, 0xfc, !PT ;  /* 0x0000002400007812 */ /* 0x000fe200078efcff */
[----:B0-----:R-:W-:-:S05]  /*6370*/  IMAD.WIDE R92, R23, 0x2, R28 ;  /* 0x00000002175c7825 */ /* 0x001fca00078e021c */
[----:B------:R0:W2:Y:S01]  /*6380*/  @!P0 LDG.E.U16 R67, [R92.64] ;  /* 0x000000065c438981 */ /* 0x0000a2000c1e1500 */
[----:B------:R-:W-:Y:S02]  /*6390*/  ISETP.GE.AND P0, PT, R0, UR4, PT ;  /* 0x0000000400007c0c */ /* 0x000fe4000bf06270 */
[----:B-1----:R-:W-:-:S04]  /*63a0*/  SHF.R.U32.HI R0, RZ, 0x7, R8 ;  /* 0x00000007ff007819 */ /* 0x002fc80000011608 */
[----:B------:R-:W-:-:S04]  /*63b0*/  SGXT.U32 R0, R0, 0x1 ;  /* 0x000000010000781a */ /* 0x000fc80000000000 */
[----:B------:R-:W-:-:S05]  /*63c0*/  LOP3.LUT R0, R0, 0x20, RZ, 0xfc, !PT ;  /* 0x0000002000007812 */ /* 0x000fca00078efcff */
[----:B------:R-:W-:Y:S01]  /*63d0*/  IMAD R0, R0, c[0x0][0x188], RZ ;  /* 0x0000620000007a24 */ /* 0x000fe200078e02ff */
[----:B------:R-:W-:-:S03]  /*63e0*/  SHF.R.U32.HI R23, RZ, 0x7, R8 ;  /* 0x00000007ff177819 */ /* 0x000fc60000011608 */
[----:B0-----:R-:W-:Y:S01]  /*63f0*/  IMAD.WIDE R92, R0, 0x2, R28 ;  /* 0x00000002005c7825 */ /* 0x001fe200078e021c */
[----:B------:R-:W-:Y:S02]  /*6400*/  SHF.R.U32.HI R0, RZ, 0x7, R8 ;  /* 0x00000007ff007819 */ /* 0x000fe40000011608 */
[----:B------:R-:W-:Y:S02]  /*6410*/  SGXT.U32 R23, R23, 0x1 ;  /* 0x000000011717781a */ /* 0x000fe40000000000 */
[----:B------:R-:W-:Y:S01]  /*6420*/  SGXT.U32 R0, R0, 0x1 ;  /* 0x000000010000781a */ /* 0x000fe20000000000 */
[----:B------:R0:W2:Y:S01]  /*6430*/  @!P3 LDG.E.U16 R170, [R92.64] ;  /* 0x000000065caab981 */ /* 0x0000a2000c1e1500 */
[----:B------:R-:W-:Y:S02]  /*6440*/  LOP3.LUT R23, R23, 0x1e, RZ, 0xfc, !PT ;  /* 0x0000001e17177812 */ /* 0x000fe400078efcff */
[----:B------:R-:W-:-:S04]  /*6450*/  LOP3.LUT R0, R0, 0x26, RZ, 0xfc, !PT ;  /* 0x0000002600007812 */ /* 0x000fc800078efcff */
[----:B------:R-:W-:Y:S02]  /*6460*/  ISETP.GE.AND P4, PT, R0, UR4, PT ;  /* 0x0000000400007c0c */ /* 0x000fe4000bf86270 */
[----:B------:R-:W-:Y:S01]  /*6470*/  SHF.R.U32.HI R0, RZ, 0x7, R8 ;  /* 0x00000007ff007819 */ /* 0x000fe20000011608 */
[----:B------:R-:W-:Y:S01]  /*6480*/  IMAD R23, R23, c[0x0][0x188], RZ ;  /* 0x0000620017177a24 */ /* 0x000fe200078e02ff */
[----:B------:R-:W-:Y:S02]  /*6490*/  PRMT R48, RZ, 0x7610, R48 ;  /* 0x00007610ff307816 */ /* 0x000fe40000000030 */
[----:B------:R-:W-:Y:S01]  /*64a0*/  SGXT.U32 R0, R0, 0x1 ;  /* 0x000000010000781a */ /* 0x000fe20000000000 */
[----:B------:R-:W-:-:S03]  /*64b0*/  IMAD.WIDE R82, R23, 0x2, R28 ;  /* 0x0000000217527825 */ /* 0x000fc600078e021c */
[----:B------:R-:W-:Y:S02]  /*64c0*/  LOP3.LUT R0, R0, 0x28, RZ, 0xfc, !PT ;  /* 0x0000002800007812 */ /* 0x000fe400078efcff */
[----:B------:R1:W2:Y:S01]  /*64d0*/  @!P2 LDG.E.U16 R48, [R82.64] ;  /* 0x000000065230a981 */ /* 0x0002a2000c1e1500 */
[--C-:B------:R-:W-:Y:S02]  /*64e0*/  SHF.R.U32.HI R23, RZ, 0x7, R8.reuse ;  /* 0x00000007ff177819 */ /* 0x100fe40000011608 */
[----:B------:R-:W-:Y:S02]  /*64f0*/  ISETP.GE.AND P2, PT, R0, UR4, PT ;  /* 0x0000000400007c0c */ /* 0x000fe4000bf46270 */
[----:B------:R-:W-:Y:S02]  /*6500*/  SHF.R.U32.HI R0, RZ, 0x7, R8 ;  /* 0x00000007ff007819 */ /* 0x000fe40000011608 */
[----:B------:R-:W-:Y:S02]  /*6510*/  SGXT.U32 R23, R23, 0x1 ;  /* 0x000000011717781a */ /* 0x000fe40000000000 */
[----:B------:R-:W-:-:S02]  /*6520*/  SGXT.U32 R0, R0, 0x1 ;  /* 0x000000010000781a */ /* 0x000fc40000000000 */
[----:B------:R-:W-:Y:S02]  /*6530*/  LOP3.LUT R23, R23, 0x22, RZ, 0xfc, !PT ;  /* 0x0000002217177812 */ /* 0x000fe400078efcff */
[----:B------:R-:W-:-:S03]  /*6540*/  LOP3.LUT R0, R0, 0x26, RZ, 0xfc, !PT ;  /* 0x0000002600007812 */ /* 0x000fc600078efcff */
[----:B------:R-:W-:Y:S02]  /*6550*/  IMAD R23, R23, c[0x0][0x188], RZ ;  /* 0x0000620017177a24 */ /* 0x000fe400078e02ff */
[----:B------:R-:W-:Y:S02]  /*6560*/  IMAD R0, R0, c[0x0][0x188], RZ ;  /* 0x0000620000007a24 */ /* 0x000fe400078e02ff */
[----:B---3--:R-:W-:Y:S01]  /*6570*/  IMAD.WIDE R94, R23, 0x2, R28 ;  /* 0x00000002175e7825 */ /* 0x008fe200078e021c */
[----:B------:R-:W-:-:S03]  /*6580*/  SHF.R.U32.HI R23, RZ, 0x7, R8 ;  /* 0x00000007ff177819 */ /* 0x000fc60000011608 */
[----:B0-----:R-:W-:Y:S01]  /*6590*/  IMAD.WIDE R92, R0, 0x2, R28 ;  /* 0x00000002005c7825 */ /* 0x001fe200078e021c */
[--C-:B------:R-:W-:Y:S02]  /*65a0*/  SHF.R.U32.HI R0, RZ, 0x7, R8.reuse ;  /* 0x00000007ff007819 */ /* 0x100fe40000011608 */
[----:B------:R-:W-:Y:S02]  /*65b0*/  SHF.R.U32.HI R8, RZ, 0x7, R8 ;  /* 0x00000007ff087819 */ /* 0x000fe40000011608 */
[----:B------:R-:W-:Y:S02]  /*65c0*/  PRMT R66, RZ, 0x7610, R66 ;  /* 0x00007610ff427816 */ /* 0x000fe40000000042 */
[----:B------:R-:W-:-:S04]  /*65d0*/  SGXT.U32 R8, R8, 0x1 ;  /* 0x000000010808781a */ /* 0x000fc80000000000 */
[----:B------:R-:W-:Y:S01]  /*65e0*/  LOP3.LUT R8, R8, 0x2a, RZ, 0xfc, !PT ;  /* 0x0000002a08087812 */ /* 0x000fe200078efcff */
[----:B------:R0:W3:Y:S03]  /*65f0*/  @!P1 LDG.E.U16 R66, [R94.64] ;  /* 0x000000065e429981 */ /* 0x0000e6000c1e1500 */
[----:B------:R-:W-:Y:S02]  /*6600*/  ISETP.GE.AND P1, PT, R8, UR4, PT ;  /* 0x0000000408007c0c */ /* 0x000fe4000bf26270 */
[----:B------:R-:W1:Y:S01]  /*6610*/  S2R R8, SR_TID.X ;  /* 0x0000000000087919 */ /* 0x000e620000002100 */
[----:B------:R-:W-:-:S04]  /*6620*/  SGXT.U32 R0, R0, 0x1 ;  /* 0x000000010000781a */ /* 0x000fc80000000000 */
[----:B------:R-:W-:-:S05]  /*6630*/  LOP3.LUT R0, R0, 0x28, RZ, 0xfc, !PT ;  /* 0x0000002800007812 */ /* 0x000fca00078efcff */
[----:B------:R-:W-:Y:S01]  /*6640*/  IMAD R0, R0, c[0x0][0x188], RZ ;  /* 0x0000620000007a24 */ /* 0x000fe200078e02ff */
[----:B------:R-:W-:-:S03]  /*6650*/  SGXT.U32 R23, R23, 0x1 ;  /* 0x000000011717781a */ /* 0x000fc60000000000 */
[----:B0-----:R-:W-:Y:S01]  /*6660*/  IMAD.WIDE R94, R0, 0x2, R28 ;  /* 0x00000002005e7825 */ /* 0x001fe200078e021c */
[----:B------:R-:W-:-:S04]  /*6670*/  LOP3.LUT R23, R23, 0x24, RZ, 0xfc, !PT ;  /* 0x0000002417177812 */ /* 0x000fc800078efcff */
[----:B------:R0:W2:Y:S01]  /*6680*/  @!P2 LDG.E.U16 R147, [R94.64] ;  /* 0x000000065e93a981 */ /* 0x0000a2000c1e1500 */
[----:B-1----:R-:W-:-:S04]  /*6690*/  SHF.R.U32.HI R0, RZ, 0x7, R8 ;  /* 0x00000007ff007819 */ /* 0x002fc80000011608 */
[----:B------:R-:W-:Y:S01]  /*66a0*/  SGXT.U32 R0, R0, 0x1 ;  /* 0x000000010000781a */ /* 0x000fe20000000000 */
[----:B------:R-:W-:-:S03]  /*66b0*/  IMAD R23, R23, c[0x0][0x188], RZ ;  /* 0x0000620017177a24 */ /* 0x000fc600078e02ff */
[----:B------:R-:W-:Y:S01]  /*66c0*/  LOP3.LUT R0, R0, 0x2e, RZ, 0xfc, !PT ;  /* 0x0000002e00007812 */ /* 0x000fe200078efcff */
[----:B------:R-:W-:Y:S01]  /*66d0*/  IMAD.WIDE R82, R23, 0x2, R28 ;  /* 0x0000000217527825 */ /* 0x000fe200078e021c */
[--C-:B------:R-:W-:Y:S02]  /*66e0*/  SHF.R.U32.HI R23, RZ, 0x7, R8.reuse ;  /* 0x00000007ff177819 */ /* 0x100fe40000011608 */
[----:B------:R-:W-:Y:S02]  /*66f0*/  ISETP.GE.AND P3, PT, R0, UR4, PT ;  /* 0x0000000400007c0c */ /* 0x000fe4000bf66270 */
[--C-:B------:R-:W-:Y:S01]  /*6700*/  SHF.R.U32.HI R0, RZ, 0x7, R8.reuse ;  /* 0x00000007ff007819 */ /* 0x100fe20000011608 */
[----:B------:R1:W2:Y:S01]  /*6710*/  @!P0 LDG.E.U16 R80, [R82.64] ;  /* 0x0000000652508981 */ /* 0x0002a2000c1e1500 */
[----:B------:R-:W-:-:S04]  /*6720*/  SHF.R.U32.HI R8, RZ, 0x7, R8 ;  /* 0x00000007ff087819 */ /* 0x000fc80000011608 */
[----:B------:R-:W-:-:S04]  /*6730*/  SGXT.U32 R8, R8, 0x1 ;  /* 0x000000010808781a */ /* 0x000fc80000000000 */
[----:B------:R-:W-:-:S04]  /*6740*/  LOP3.LUT R8, R8, 0x30, RZ, 0xfc, !PT ;  /* 0x0000003008087812 */ /* 0x000fc800078efcff */
[----:B------:R-:W-:Y:S02]  /*6750*/  ISETP.GE.AND P2, PT, R8, UR4, PT ;  /* 0x0000000408007c0c */ /* 0x000fe4000bf46270 */
[----:B------:R-:W0:Y:S01]  /*6760*/  S2R R8, SR_TID.X ;  /* 0x0000000000087919 */ /* 0x000e220000002100 */
[----:B------:R-:W-:-:S04]  /*6770*/  SGXT.U32 R0, R0, 0x1 ;  /* 0x000000010000781a */ /* 0x000fc80000000000 */
[----:B------:R-:W-:-:S05]  /*6780*/  LOP3.LUT R0, R0, 0x2a, RZ, 0xfc, !PT ;  /* 0x0000002a00007812 */ /* 0x000fca00078efcff */
[----:B------:R-:W-:-:S04]  /*6790*/  IMAD R0, R0, c[0x0][0x188], RZ ;  /* 0x0000620000007a24 */ /* 0x000fc800078e02ff */
[----:B------:R-:W-:Y:S01]  /*67a0*/  IMAD.WIDE R98, R0, 0x2, R28 ;  /* 0x0000000200627825 */ /* 0x000fe200078e021c */
[----:B0-----:R-:W-:-:S04]  /*67b0*/  SHF.R.U32.HI R0, RZ, 0x7, R8 ;  /* 0x00000007ff007819 */ /* 0x001fc80000011608 */
[----:B------:R-:W-:-:S04]  /*67c0*/  SGXT.U32 R0, R0, 0x1 ;  /* 0x000000010000781a */ /* 0x000fc80000000000 */
[----:B------:R-:W-:-:S05]  /*67d0*/  LOP3.LUT R0, R0, 0x2e, RZ, 0xfc, !PT ;  /* 0x0000002e00007812 */ /* 0x000fca00078efcff */
[----:B------:R-:W-:-:S04]  /*67e0*/  IMAD R0, R0, c[0x0][0x188], RZ ;  /* 0x0000620000007a24 */ /* 0x000fc800078e02ff */
[----:B------:R-:W-:Y:S01]  /*67f0*/  IMAD.WIDE R96, R0, 0x2, R28 ;  /* 0x0000000200607825 */ /* 0x000fe200078e021c */
[----:B------:R-:W-:Y:S02]  /*6800*/  SHF.R.U32.HI R0, RZ, 0x7, R8 ;  /* 0x00000007ff007819 */ /* 0x000fe40000011608 */
[----:B------:R-:W-:Y:S02]  /*6810*/  SGXT.U32 R23, R23, 0x1 ;  /* 0x000000011717781a */ /* 0x000fe40000000000 */
[----:B------:R-:W-:Y:S02]  /*6820*/  SGXT.U32 R0, R0, 0x1 ;  /* 0x000000010000781a */ /* 0x000fe40000000000 */
[----:B------:R-:W-:Y:S02]  /*6830*/  LOP3.LUT R23, R23, 0x2c, RZ, 0xfc, !PT ;  /* 0x0000002c17177812 */ /* 0x000fe400078efcff */
[----:B------:R-:W-:Y:S02]  /*6840*/  LOP3.LUT R0, R0, 0x30, RZ, 0xfc, !PT ;  /* 0x0000003000007812 */ /* 0x000fe400078efcff */
[----:B-1----:R-:W-:-:S02]  /*6850*/  PRMT R82, RZ, 0x7610, R82 ;  /* 0x00007610ff527816 */ /* 0x002fc40000000052 */
[----:B------:R-:W-:Y:S01]  /*6860*/  ISETP.GE.AND P0, PT, R23, UR4, PT ;  /* 0x0000000417007c0c */ /* 0x000fe2000bf06270 */
[----:B------:R-:W-:Y:S01]  /*6870*/  IMAD R0, R0, c[0x0][0x188], RZ ;  /* 0x0000620000007a24 */ /* 0x000fe200078e02ff */
[----:B------:R-:W-:Y:S02]  /*6880*/  SHF.R.U32.HI R23, RZ, 0x7, R8 ;  /* 0x00000007ff177819 */ /* 0x000fe40000011608 */
[----:B------:R0:W2:Y:S02]  /*6890*/  @!P1 LDG.E.U16 R82, [R98.64] ;  /* 0x0000000662529981 */ /* 0x0000a4000c1e1500 */
[----:B------:R-:W-:-:S04]  /*68a0*/  SGXT.U32 R23, R23, 0x1 ;  /* 0x000000011717781a */ /* 0x000fc80000000000 */
[----:B------:R-:W-:Y:S01]  /*68b0*/  LOP3.LUT R23, R23, 0x2c, RZ, 0xfc, !PT ;  /* 0x0000002c17177812 */ /* 0x000fe200078efcff */
[----:B0-----:R-:W-:Y:S01]  /*68c0*/  IMAD.WIDE R98, R0, 0x2, R28 ;  /* 0x0000000200627825 */ /* 0x001fe200078e021c */
[----:B------:R-:W-:-:S04]  /*68d0*/  SHF.R.U32.HI R0, RZ, 0x7, R8 ;  /* 0x00000007ff007819 */ /* 0x000fc80000011608 */
[----:B------:R-:W-:Y:S01]  /*68e0*/  SGXT.U32 R0, R0, 0x1 ;  /* 0x000000010000781a */ /* 0x000fe20000000000 */
[----:B------:R-:W-:Y:S01]  /*68f0*/  IMAD R23, R23, c[0x0][0x188], RZ ;  /* 0x0000620017177a24 */ /* 0x000fe200078e02ff */
[----:B------:R0:W2:Y:S02]  /*6900*/  @!P2 LDG.E.U16 R146, [R98.64] ;  /* 0x000000066292a981 */ /* 0x0000a4000c1e1500 */
[----:B------:R-:W-:Y:S01]  /*6910*/  LOP3.LUT R0, R0, 0x34, RZ, 0xfc, !PT ;  /* 0x0000003400007812 */ /* 0x000fe200078efcff */
[----:B------:R-:W-:Y:S01]  /*6920*/  IMAD.WIDE R94, R23, 0x2, R28 ;  /* 0x00000002175e7825 */ /* 0x000fe200078e021c */
[--C-:B------:R-:W-:Y:S02]  /*6930*/  SHF.R.U32.HI R23, RZ, 0x7, R8.reuse ;  /* 0x00000007ff177819 */ /* 0x100fe40000011608 */
[----:B------:R-:W-:Y:S02]  /*6940*/  ISETP.GE.AND P1, PT, R0, UR4, PT ;  /* 0x0000000400007c0c */ /* 0x000fe4000bf26270 */
[----:B------:R-:W-:-:S02]  /*6950*/  SHF.R.U32.HI R0, RZ, 0x7, R8 ;  /* 0x00000007ff007819 */ /* 0x000fc40000011608 */
[----:B------:R-:W-:-:S04]  /*6960*/  SHF.R.U32.HI R8, RZ, 0x7, R8 ;  /* 0x00000007ff087819 */ /* 0x000fc80000011608 */
[----:B------:R-:W-:-:S04]  /*6970*/  SGXT.U32 R8, R8, 0x1 ;  /* 0x000000010808781a */ /* 0x000fc80000000000 */
[----:B------:R-:W-:-:S04]  /*6980*/  LOP3.LUT R8, R8, 0x36, RZ, 0xfc, !PT ;  /* 0x0000003608087812 */ /* 0x000fc800078efcff */
[----:B------:R-:W-:Y:S02]  /*6990*/  ISETP.GE.AND P2, PT, R8, UR4, PT ;  /* 0x0000000408007c0c */ /* 0x000fe4000bf46270 */
[----:B------:R-:W1:Y:S01]  /*69a0*/  S2R R8, SR_TID.X ;  /* 0x0000000000087919 */ /* 0x000e620000002100 */
[----:B------:R-:W-:Y:S02]  /*69b0*/  PRMT R43, RZ, 0x7610, R43 ;  /* 0x00007610ff2b7816 */ /* 0x000fe4000000002b */
[----:B------:R-:W-:-:S04]  /*69c0*/  SGXT.U32 R0, R0, 0x1 ;  /* 0x000000010000781a */ /* 0x000fc80000000000 */
[----:B------:R0:W2:Y:S01]  /*69d0*/  @!P4 LDG.E.U16 R43, [R92.64] ;  /* 0x000000065c2bc981 */ /* 0x0000a2000c1e1500 */
[----:B------:R-:W-:Y:S02]  /*69e0*/  LOP3.LUT R0, R0, 0x38, RZ, 0xfc, !PT ;  /* 0x0000003800007812 */ /* 0x000fe400078efcff */
[----:B0-----:R-:W-:-:S06]  /*69f0*/  PRMT R92, RZ, 0x7610, R92 ;  /* 0x00007610ff5c7816 */ /* 0x001fcc000000005c */
[----:B------:R0:W2:Y:S01]  /*6a00*/  @!P3 LDG.E.U16 R92, [R96.64] ;  /* 0x00000006605cb981 */ /* 0x0000a2000c1e1500 */
[----:B------:R-:W-:Y:S02]  /*6a10*/  ISETP.GE.AND P3, PT, R0, UR4, PT ;  /* 0x0000000400007c0c */ /* 0x000fe4000bf66270 */
[----:B-1----:R-:W-:-:S04]  /*6a20*/  SHF.R.U32.HI R0, RZ, 0x7, R8 ;  /* 0x00000007ff007819 */ /* 0x002fc80000011608 */
[----:B------:R-:W-:-:S04]  /*6a30*/  SGXT.U32 R0, R0, 0x1 ;  /* 0x000000010000781a */ /* 0x000fc80000000000 */
[----:B------:R-:W-:-:S05]  /*6a40*/  LOP3.LUT R0, R0, 0x34, RZ, 0xfc, !PT ;  /* 0x0000003400007812 */ /* 0x000fca00078efcff */
[----:B------:R-:W-:-:S04]  /*6a50*/  IMAD R0, R0, c[0x0][0x188], RZ ;  /* 0x0000620000007a24 */ /* 0x000fc800078e02ff */
[----:B------:R-:W-:Y:S01]  /*6a60*/  IMAD.WIDE R98, R0, 0x2, R28 ;  /* 0x0000000200627825 */ /* 0x000fe200078e021c */
[----:B------:R-:W-:-:S04]  /*6a70*/  SHF.R.U32.HI R0, RZ, 0x7, R8 ;  /* 0x00000007ff007819 */ /* 0x000fc80000011608 */
[----:B------:R-:W-:-:S04]  /*6a80*/  SGXT.U32 R0, R0, 0x1 ;  /* 0x000000010000781a */ /* 0x000fc80000000000 */
[----:B------:R-:W-:Y:S02]  /*6a90*/  LOP3.LUT R0, R0, 0x38, RZ, 0xfc, !PT ;  /* 0x0000003800007812 */ /* 0x000fe400078efcff */
[----:B------:R-:W-:Y:S02]  /*6aa0*/  SGXT.U32 R23, R23, 0x1 ;  /* 0x000000011717781a */ /* 0x000fe40000000000 */
[----:B------:R-:W-:Y:S01]  /*6ab0*/  PRMT R83, RZ, 0x7610, R83 ;  /* 0x00007610ff537816 */ /* 0x000fe20000000053 */
[----:B------:R-:W-:Y:S01]  /*6ac0*/  IMAD R0, R0, c[0x0][0x188], RZ ;  /* 0x0000620000007a24 */ /* 0x000fe200078e02ff */
[----:B------:R-:W-:-:S03]  /*6ad0*/  LOP3.LUT R23, R23, 0x32, RZ, 0xfc, !PT ;  /* 0x0000003217177812 */ /* 0x000fc600078efcff */
[----:B------:R-:W-:Y:S01]  /*6ae0*/  IMAD.WIDE R102, R0, 0x2, R28 ;  /* 0x0000000200667825 */ /* 0x000fe200078e021c */
[----:B------:R1:W2:Y:S01]  /*6af0*/  @!P0 LDG.E.U16 R83, [R94.64] ;  /* 0x000000065e538981 */ /* 0x0002a2000c1e1500 */
[--C-:B------:R-:W-:Y:S02]  /*6b00*/  SHF.R.U32.HI R0, RZ, 0x7, R8.reuse ;  /* 0x00000007ff007819 */ /* 0x100fe40000011608 */
[----:B------:R-:W-:Y:S01]  /*6b10*/  ISETP.GE.AND P0, PT, R23, UR4, PT ;  /* 0x0000000417007c0c */ /* 0x000fe2000bf06270 */
[----:B------:R0:W2:Y:S01]  /*6b20*/  @!P3 LDG.E.U16 R145, [R102.64] ;  /* 0x000000066691b981 */ /* 0x0000a2000c1e1500 */
[----:B------:R-:W-:Y:S02]  /*6b30*/  SHF.R.U32.HI R23, RZ, 0x7, R8 ;  /* 0x00000007ff177819 */ /* 0x000fe40000011608 */
[----:B------:R-:W-:Y:S02]  /*6b40*/  SGXT.U32 R0, R0, 0x1 ;  /* 0x000000010000781a */ /* 0x000fe40000000000 */
[----:B------:R-:W-:-:S02]  /*6b50*/  SGXT.U32 R23, R23, 0x1 ;  /* 0x000000011717781a */ /* 0x000fc40000000000 */
[----:B-1----:R-:W-:Y:S02]  /*6b60*/  PRMT R94, RZ, 0x7610, R94 ;  /* 0x00007610ff5e7816 */ /* 0x002fe4000000005e */
[----:B------:R-:W-:Y:S02]  /*6b70*/  LOP3.LUT R0, R0, 0x3a, RZ, 0xfc, !PT ;  /* 0x0000003a00007812 */ /* 0x000fe400078efcff */
[----:B------:R-:W-:Y:S02]  /*6b80*/  LOP3.LUT R23, R23, 0x32, RZ, 0xfc, !PT ;  /* 0x0000003217177812 */ /* 0x000fe400078efcff */
[----:B------:R1:W2:Y:S01]  /*6b90*/  @!P1 LDG.E.U16 R94, [R98.64] ;  /* 0x00000006625e9981 */ /* 0x0002a2000c1e1500 */
[----:B------:R-:W-:Y:S02]  /*6ba0*/  ISETP.GE.AND P1, PT, R0, UR4, PT ;  /* 0x0000000400007c0c */ /* 0x000fe4000bf26270 */
[----:B------:R-:W-:Y:S01]  /*6bb0*/  SHF.R.U32.HI R0, RZ, 0x7, R8 ;  /* 0x00000007ff007819 */ /* 0x000fe20000011608 */
[----:B------:R-:W-:-:S03]  /*6bc0*/  IMAD R23, R23, c[0x0][0x188], RZ ;  /* 0x0000620017177a24 */ /* 0x000fc600078e02ff */
[----:B------:R-:W-:Y:S01]  /*6bd0*/  SGXT.U32 R0, R0, 0x1 ;  /* 0x000000010000781a */ /* 0x000fe20000000000 */
[----:B0-----:R-:W-:Y:S01]  /*6be0*/  IMAD.WIDE R96, R23, 0x2, R28 ;  /* 0x0000000217607825 */ /* 0x001fe200078e021c */
[--C-:B------:R-:W-:Y:S02]  /*6bf0*/  SHF.R.U32.HI R23, RZ, 0x7, R8.reuse ;  /* 0x00000007ff177819 */ /* 0x100fe40000011608 */
[----:B------:R-:W-:Y:S02]  /*6c00*/  LOP3.LUT R0, R0, 0x40, RZ, 0xfc, !PT ;  /* 0x0000004000007812 */ /* 0x000fe400078efcff */
[----:B------:R-:W-:Y:S02]  /*6c10*/  SGXT.U32 R23, R23, 0x1 ;  /* 0x000000011717781a */ /* 0x000fe40000000000 */
[----:B------:R-:W-:Y:S02]  /*6c20*/  ISETP.GE.AND P4, PT, R0, UR4, PT ;  /* 0x0000000400007c0c */ /* 0x000fe4000bf86270 */
[----:B------:R-:W-:-:S02]  /*6c30*/  SHF.R.U32.HI R0, RZ, 0x7, R8 ;  /* 0x00000007ff007819 */ /* 0x000fc40000011608 */
[----:B------:R-:W-:Y:S02]  /*6c40*/  LOP3.LUT R23, R23, 0x36, RZ, 0xfc, !PT ;  /* 0x0000003617177812 */ /* 0x000fe400078efcff */
[----:B------:R-:W-:-:S03]  /*6c50*/  SGXT.U32 R0, R0, 0x1 ;  /* 0x000000010000781a */ /* 0x000fc60000000000 */
[----:B------:R-:W-:Y:S01]  /*6c60*/  IMAD R23, R23, c[0x0][0x188], RZ ;  /* 0x0000620017177a24 */ /* 0x000fe200078e02ff */
[----:B------:R-:W-:Y:S02]  /*6c70*/  LOP3.LUT R0, R0, 0x3a, RZ, 0xfc, !PT ;  /* 0x0000003a00007812 */ /* 0x000fe400078efcff */
[----:B------:R-:W-:Y:S01]  /*6c80*/  PRMT R95, RZ, 0x7610, R95 ;  /* 0x00007610ff5f7816 */ /* 0x000fe2000000005f */
[----:B------:R-:W-:-:S04]  /*6c90*/  IMAD.WIDE R100, R23, 0x2, R28 ;  /* 0x0000000217647825 */ /* 0x000fc800078e021c */
[----:B------:R-:W-:Y:S01]  /*6ca0*/  IMAD R0, R0, c[0x0][0x188], RZ ;  /* 0x0000620000007a24 */ /* 0x000fe200078e02ff */
[----:B------:R0:W2:Y:S01]  /*6cb0*/  @!P2 LDG.E.U16 R95, [R100.64] ;  /* 0x00000006645fa981 */ /* 0x0000a2000c1e1500 */
[----:B------:R-:W-:Y:S02]  /*6cc0*/  SHF.R.U32.HI R23, RZ, 0x7, R8 ;  /* 0x00000007ff177819 */ /* 0x000fe40000011608 */
[----:B0-----:R-:W-:Y:S01]  /*6cd0*/  IMAD.WIDE R100, R0, 0x2, R28 ;  /* 0x0000000200647825 */ /* 0x001fe200078e021c */
[----:B------:R-:W-:-:S04]  /*6ce0*/  SHF.R.U32.HI R0, RZ, 0x7, R8 ;  /* 0x00000007ff007819 */ /* 0x000fc80000011608 */
[----:B------:R-:W-:Y:S02]  /*6cf0*/  SGXT.U32 R0, R0, 0x1 ;  /* 0x000000010000781a */ /* 0x000fe40000000000 */
[----:B------:R-:W-:Y:S02]  /*6d00*/  SGXT.U32 R23, R23, 0x1 ;  /* 0x000000011717781a */ /* 0x000fe40000000000 */
[----:B------:R-:W-:Y:S02]  /*6d10*/  LOP3.LUT R0, R0, 0x3c, RZ, 0xfc, !PT ;  /* 0x0000003c00007812 */ /* 0x000fe400078efcff */
[----:B------:R-:W-:-:S03]  /*6d20*/  LOP3.LUT R23, R23, 0x3e, RZ, 0xfc, !PT ;  /* 0x0000003e17177812 */ /* 0x000fc600078efcff */
[----:B------:R-:W-:Y:S01]  /*6d30*/  IMAD R0, R0, c[0x0][0x188], RZ ;  /* 0x0000620000007a24 */ /* 0x000fe200078e02ff */
[----:B------:R-:W-:Y:S02]  /*6d40*/  ISETP.GE.AND P3, PT, R23, UR4, PT ;  /* 0x0000000417007c0c */ /* 0x000fe4000bf66270 */
[----:B------:R-:W-:Y:S01]  /*6d50*/  SHF.R.U32.HI R24, RZ, 0x7, R8 ;  /* 0x00000007ff187819 */ /* 0x000fe20000011608 */
[----:B------:R-:W-:Y:S01]  /*6d60*/  IMAD.WIDE R102, R0, 0x2, R28 ;  /* 0x0000000200667825 */ /* 0x000fe200078e021c */
[--C-:B------:R-:W-:Y:S02]  /*6d70*/  SHF.R.U32.HI R23, RZ, 0x7, R8.reuse ;  /* 0x00000007ff177819 */ /* 0x100fe40000011608 */
[--C-:B------:R-:W-:Y:S02]  /*6d80*/  SHF.R.U32.HI R0, RZ, 0x7, R8.reuse ;  /* 0x00000007ff007819 */ /* 0x100fe40000011608 */
[----:B------:R-:W-:-:S04]  /*6d90*/  SHF.R.U32.HI R8, RZ, 0x7, R8 ;  /* 0x00000007ff087819 */ /* 0x000fc80000011608 */
[----:B------:R-:W-:-:S04]  /*6da0*/  SGXT.U32 R8, R8, 0x1 ;  /* 0x000000010808781a */ /* 0x000fc80000000000 */
[----:B------:R-:W-:-:S05]  /*6db0*/  LOP3.LUT R8, R8, 0x3e, RZ, 0xfc, !PT ;  /* 0x0000003e08087812 */ /* 0x000fca00078efcff */
[----:B------:R-:W-:-:S04]  /*6dc0*/  IMAD R8, R8, c[0x0][0x188], RZ ;  /* 0x0000620008087a24 */ /* 0x000fc800078e02ff */
[----:B------:R-:W-:Y:S02]  /*6dd0*/  IMAD.WIDE R108, R8, 0x2, R28 ;  /* 0x00000002086c7825 */ /* 0x000fe400078e021c */
[----:B------:R-:W0:Y:S01]  /*6de0*/  S2R R8, SR_TID.X ;  /* 0x0000000000087919 */ /* 0x000e220000002100 */
[----:B------:R-:W-:Y:S02]  /*6df0*/  PRMT R93, RZ, 0x7610, R93 ;  /* 0x00007610ff5d7816 */ /* 0x000fe4000000005d */
[----:B------:R-:W-:-:S04]  /*6e00*/  SGXT.U32 R0, R0, 0x1 ;  /* 0x000000010000781a */ /* 0x000fc80000000000 */
[----:B------:R-:W-:Y:S01]  /*6e10*/  LOP3.LUT R0, R0, 0x40, RZ, 0xfc, !PT ;  /* 0x0000004000007812 */ /* 0x000fe200078efcff */
[----:B------:R1:W2:Y:S01]  /*6e20*/  @!P0 LDG.E.U16 R93, [R96.64] ;  /* 0x00000006605d8981 */ /* 0x0002a2000c1e1500 */
[----:B------:R-:W-:-:S03]  /*6e30*/  SGXT.U32 R24, R24, 0x1 ;  /* 0x000000011818781a */ /* 0x000fc60000000000 */
[----:B------:R-:W-:Y:S01]  /*6e40*/  IMAD R0, R0, c[0x0][0x188], RZ ;  /* 0x0000620000007a24 */ /* 0x000fe200078e02ff */
[----:B-1----:R-:W-:Y:S02]  /*6e50*/  PRMT R96, RZ, 0x7610, R96 ;  /* 0x00007610ff607816 */ /* 0x002fe40000000060 */
[----:B------:R-:W-:-:S04]  /*6e60*/  LOP3.LUT R24, R24, 0x3c, RZ, 0xfc, !PT ;  /* 0x0000003c18187812 */ /* 0x000fc800078efcff */
[----:B------:R1:W2:Y:S01]  /*6e70*/  @!P1 LDG.E.U16 R96, [R100.64] ;  /* 0x0000000664609981 */ /* 0x0002a2000c1e1500 */
[----:B------:R-:W-:Y:S01]  /*6e80*/  ISETP.GE.AND P2, PT, R24, UR4, PT ;  /* 0x0000000418007c0c */ /* 0x000fe2000bf46270 */
[----:B-1----:R-:W-:Y:S01]  /*6e90*/  IMAD.WIDE R100, R0, 0x2, R28 ;  /* 0x0000000200647825 */ /* 0x002fe200078e021c */
[--C-:B0-----:R-:W-:Y:S02]  /*6ea0*/  SHF.R.U32.HI R0, RZ, 0x7, R8.reuse ;  /* 0x00000007ff007819 */ /* 0x101fe40000011608 */
[----:B------:R-:W-:-:S04]  /*6eb0*/  SHF.R.U32.HI R8, RZ, 0x7, R8 ;  /* 0x00000007ff087819 */ /* 0x000fc80000011608 */
[----:B------:R-:W-:Y:S02]  /*6ec0*/  SGXT.U32 R8, R8, 0x1 ;  /* 0x000000010808781a */ /* 0x000fe40000000000 */
[----:B------:R-:W-:Y:S02]  /*6ed0*/  PRMT R97, RZ, 0x7610, R97 ;  /* 0x00007610ff617816 */ /* 0x000fe40000000061 */
[----:B------:R-:W-:-:S04]  /*6ee0*/  LOP3.LUT R8, R8, 0x42, RZ, 0xfc, !PT ;  /* 0x0000004208087812 */ /* 0x000fc800078efcff */
[----:B------:R0:W2:Y:S01]  /*6ef0*/  @!P2 LDG.E.U16 R97, [R102.64] ;  /* 0x000000066661a981 */ /* 0x0000a2000c1e1500 */
[----:B------:R-:W-:Y:S01]  /*6f00*/  IMAD R8, R8, c[0x0][0x188], RZ ;  /* 0x0000620008087a24 */ /* 0x000fe200078e02ff */
[----:B------:R-:W-:Y:S02]  /*6f10*/  PRMT R98, RZ, 0x7610, R98 ;  /* 0x00007610ff627816 */ /* 0x000fe40000000062 */
[----:B------:R-:W-:Y:S01]  /*6f20*/  SGXT.U32 R23, R23, 0x1 ;  /* 0x000000011717781a */ /* 0x000fe20000000000 */
[----:B0-----:R-:W-:Y:S01]  /*6f30*/  IMAD.WIDE R102, R8, 0x2, R28 ;  /* 0x0000000208667825 */ /* 0x001fe200078e021c */
[----:B------:R-:W-:Y:S02]  /*6f40*/  SHF.R.U32.HI R8, RZ, 0x7, R110 ;  /* 0x00000007ff087819 */ /* 0x000fe4000001166e */
[----:B------:R0:W2:Y:S02]  /*6f50*/  @!P3 LDG.E.U16 R98, [R108.64] ;  /* 0x000000066c62b981 */ /* 0x0000a4000c1e1500 */
[----:B------:R-:W-:-:S02]  /*6f60*/  SGXT.U32 R8, R8, 0x1 ;  /* 0x000000010808781a */ /* 0x000fc40000000000 */
[----:B------:R-:W-:Y:S02]  /*6f70*/  SGXT.U32 R0, R0, 0x1 ;  /* 0x000000010000781a */ /* 0x000fe40000000000 */
[----:B------:R-:W-:Y:S02]  /*6f80*/  LOP3.LUT R8, R8, 0x48, RZ, 0xfc, !PT ;  /* 0x0000004808087812 */ /* 0x000fe400078efcff */
[----:B------:R-:W-:Y:S02]  /*6f90*/  LOP3.LUT R23, R23, 0x42, RZ, 0xfc, !PT ;  /* 0x0000004217177812 */ /* 0x000fe400078efcff */
[----:B------:R-:W-:Y:S02]  /*6fa0*/  LOP3.LUT R0, R0, 0x44, RZ, 0xfc, !PT ;  /* 0x0000004400007812 */ /* 0x000fe400078efcff */
[----:B------:R-:W-:Y:S02]  /*6fb0*/  ISETP.GE.AND P3, PT, R8, UR4, PT ;  /* 0x0000000408007c0c */ /* 0x000fe4000bf66270 */
[----:B------:R-:W-:-:S02]  /*6fc0*/  SHF.R.U32.HI R8, RZ, 0x7, R110 ;  /* 0x00000007ff087819 */ /* 0x000fc4000001166e */
[----:B------:R-:W-:Y:S02]  /*6fd0*/  ISETP.GE.AND P0, PT, R23, UR4, PT ;  /* 0x0000000417007c0c */ /* 0x000fe4000bf06270 */
[----:B------:R-:W-:Y:S02]  /*6fe0*/  ISETP.GE.AND P1, PT, R0, UR4, PT ;  /* 0x0000000400007c0c */ /* 0x000fe4000bf26270 */
[--C-:B------:R-:W-:Y:S02]  /*6ff0*/  SHF.R.U32.HI R0, RZ, 0x7, R110.reuse ;  /* 0x00000007ff007819 */ /* 0x100fe4000001166e */
[----:B------:R-:W-:Y:S02]  /*7000*/  SHF.R.U32.HI R23, RZ, 0x7, R110 ;  /* 0x00000007ff177819 */ /* 0x000fe4000001166e */
[----:B------:R-:W-:Y:S02]  /*7010*/  SGXT.U32 R8, R8, 0x1 ;  /* 0x000000010808781a */ /* 0x000fe40000000000 */
[----:B------:R-:W-:-:S02]  /*7020*/  SGXT.U32 R23, R23, 0x1 ;  /* 0x000000011717781a */ /* 0x000fc40000000000 */
[----:B------:R-:W-:Y:S02]  /*7030*/  SGXT.U32 R0, R0, 0x1 ;  /* 0x000000010000781a */ /* 0x000fe40000000000 */
[----:B------:R-:W-:Y:S02]  /*7040*/  LOP3.LUT R8, R8, 0x48, RZ, 0xfc, !PT ;  /* 0x0000004808087812 */ /* 0x000fe400078efcff */
[----:B------:R-:W-:Y:S02]  /*7050*/  PRMT R99, RZ, 0x7610, R99 ;  /* 0x00007610ff637816 */ /* 0x000fe40000000063 */
[----:B------:R-:W-:Y:S01]  /*7060*/  LOP3.LUT R23, R23, 0x46, RZ, 0xfc, !PT ;  /* 0x0000004617177812 */ /* 0x000fe200078efcff */
[----:B------:R-:W-:Y:S01]  /*7070*/  IMAD R8, R8, c[0x0][0x188], RZ ;  /* 0x0000620008087a24 */ /* 0x000fe200078e02ff */
[----:B------:R-:W-:Y:S02]  /*7080*/  LOP3.LUT R0, R0, 0x4a, RZ, 0xfc, !PT ;  /* 0x0000004a00007812 */ /* 0x000fe400078efcff */
[----:B------:R1:W2:Y:S01]  /*7090*/  @!P0 LDG.E.U16 R99, [R102.64] ;  /* 0x0000000666638981 */ /* 0x0002a2000c1e1500 */
[----:B------:R-:W-:-:S02]  /*70a0*/  ISETP.GE.AND P2, PT, R23, UR4, PT ;  /* 0x0000000417007c0c */ /* 0x000fc4000bf46270 */
[----:B------:R-:W-:Y:S02]  /*70b0*/  ISETP.GE.AND P0, PT, R0, UR4, PT ;  /* 0x0000000400007c0c */ /* 0x000fe4000bf06270 */
[--C-:B------:R-:W-:Y:S02]  /*70c0*/  SHF.R.U32.HI R0, RZ, 0x7, R110.reuse ;  /* 0x00000007ff007819 */ /* 0x100fe4000001166e */
[--C-:B------:R-:W-:Y:S02]  /*70d0*/  SHF.R.U32.HI R23, RZ, 0x7, R110.reuse ;  /* 0x00000007ff177819 */ /* 0x100fe4000001166e */
[----:B------:R-:W-:Y:S01]  /*70e0*/  SHF.R.U32.HI R24, RZ, 0x7, R110 ;  /* 0x00000007ff187819 */ /* 0x000fe2000001166e */
[----:B------:R-:W-:Y:S02]  /*70f0*/  IMAD.WIDE R110, R8, 0x2, R28 ;  /* 0x00000002086e7825 */ /* 0x000fe400078e021c */
[----:B------:R-:W0:Y:S01]  /*7100*/  S2R R8, SR_TID.X ;  /* 0x0000000000087919 */ /* 0x000e220000002100 */
[----:B------:R-:W-:-:S02]  /*7110*/  SGXT.U32 R0, R0, 0x1 ;  /* 0x000000010000781a */ /* 0x000fc40000000000 */
[----:B------:R-:W-:Y:S02]  /*7120*/  PRMT R144, RZ, 0x7610, R144 ;  /* 0x00007610ff907816 */ /* 0x000fe40000000090 */
[----:B------:R-:W-:Y:S02]  /*7130*/  LOP3.LUT R0, R0, 0x4c, RZ, 0xfc, !PT ;  /* 0x0000004c00007812 */ /* 0x000fe400078efcff */
[----:B------:R-:W-:Y:S02]  /*7140*/  SGXT.U32 R23, R23, 0x1 ;  /* 0x000000011717781a */ /* 0x000fe40000000000 */
[----:B------:R0:W2:Y:S01]  /*7150*/  @!P4 LDG.E.U16 R144, [R100.64] ;  /* 0x000000066490c981 */ /* 0x0000a2000c1e1500 */
[----:B------:R-:W-:Y:S02]  /*7160*/  ISETP.GE.AND P4, PT, R0, UR4, PT ;  /* 0x0000000400007c0c */ /* 0x000fe4000bf86270 */
[----:B------:R-:W-:-:S05]  /*7170*/  LOP3.LUT R23, R23, 0x46, RZ, 0xfc, !PT ;  /* 0x0000004617177812 */ /* 0x000fca00078efcff */
[----:B------:R-:W-:Y:S01]  /*7180*/  IMAD R23, R23, c[0x0][0x188], RZ ;  /* 0x0000620017177a24 */ /* 0x000fe200078e02ff */
[----:B0-----:R-:W-:-:S04]  /*7190*/  SHF.R.U32.HI R0, RZ, 0x7, R8 ;  /* 0x00000007ff007819 */ /* 0x001fc80000011608 */
[----:B------:R-:W-:Y:S01]  /*71a0*/  SGXT.U32 R0, R0, 0x1 ;  /* 0x000000010000781a */ /* 0x000fe20000000000 */
[----:B------:R-:W-:Y:S01]  /*71b0*/  IMAD.WIDE R108, R23, 0x2, R28 ;  /* 0x00000002176c7825 */ /* 0x000fe200078e021c */
[----:B------:R-:W-:Y:S02]  /*71c0*/  PRMT R101, RZ, 0x7610, R101 ;  /* 0x00007610ff657816 */ /* 0x000fe40000000065 */
[----:B------:R-:W-:Y:S02]  /*71d0*/  LOP3.LUT R0, R0, 0x4a, RZ, 0xfc, !PT ;  /* 0x0000004a00007812 */ /* 0x000fe400078efcff */
[----:B------:R-:W-:Y:S02]  /*71e0*/  SGXT.U32 R24, R24, 0x1 ;  /* 0x000000011818781a */ /* 0x000fe40000000000 */
[----:B------:R0:W2:Y:S01]  /*71f0*/  @!P2 LDG.E.U16 R101, [R108.64] ;  /* 0x000000066c65a981 */ /* 0x0000a2000c1e1500 */
[----:B------:R-:W-:Y:S01]  /*7200*/  IMAD R0, R0, c[0x0][0x188], RZ ;  /* 0x0000620000007a24 */ /* 0x000fe200078e02ff */
[----:B------:R-:W-:-:S03]  /*7210*/  LOP3.LUT R24, R24, 0x44, RZ, 0xfc, !PT ;  /* 0x0000004418187812 */ /* 0x000fc600078efcff */
[----:B0-----:R-:W-:Y:S01]  /*7220*/  IMAD.WIDE R108, R0, 0x2, R28 ;  /* 0x00000002006c7825 */ /* 0x001fe200078e021c */
[----:B------:R-:W-:-:S04]  /*7230*/  SHF.R.U32.HI R0, RZ, 0x7, R8 ;  /* 0x00000007ff007819 */ /* 0x000fc80000011608 */
[----:B------:R-:W-:Y:S01]  /*7240*/  SGXT.U32 R0, R0, 0x1 ;  /* 0x000000010000781a */ /* 0x000fe20000000000 */
[----:B------:R-:W-:-:S03]  /*7250*/  IMAD R24, R24, c[0x0][0x188], RZ ;  /* 0x0000620018187a24 */ /* 0x000fc600078e02ff */
[----:B------:R-:W-:Y:S01]  /*7260*/  LOP3.LUT R0, R0, 0x50, RZ, 0xfc, !PT ;  /* 0x0000005000007812 */ /* 0x000fe200078efcff */
[----:B-1----:R-:W-:Y:S01]  /*7270*/  IMAD.WIDE R102, R24, 0x2, R28 ;  /* 0x0000000218667825 */ /* 0x002fe200078e021c */
[----:B------:R-:W-:Y:S02]  /*7280*/  PRMT R100, RZ, 0x7610, R100 ;  /* 0x00007610ff647816 */ /* 0x000fe40000000064 */
[----:B------:R-:W-:Y:S02]  /*7290*/  ISETP.GE.AND P2, PT, R0, UR4, PT ;  /* 0x0000000400007c0c */ /* 0x000fe4000bf46270 */
[----:B------:R-:W-:Y:S02]  /*72a0*/  SHF.R.U32.HI R0, RZ, 0x7, R8 ;  /* 0x00000007ff007819 */ /* 0x000fe40000011608 */
[----:B------:R0:W2:Y:S02]  /*72b0*/  @!P1 LDG.E.U16 R100, [R102.64] ;  /* 0x0000000666649981 */ /* 0x0000a4000c1e1500 */
[----:B------:R-:W-:-:S02]  /*72c0*/  SGXT.U32 R0, R0, 0x1 ;  /* 0x000000010000781a */ /* 0x000fc40000000000 */
[----:B------:R-:W-:Y:S02]  /*72d0*/  SHF.R.U32.HI R24, RZ, 0x7, R8 ;  /* 0x00000007ff187819 */ /* 0x000fe40000011608 */
[----:B------:R-:W-:Y:S02]  /*72e0*/  LOP3.LUT R0, R0, 0x52, RZ, 0xfc, !PT ;  /* 0x0000005200007812 */ /* 0x000fe400078efcff */
[----:B0-----:R-:W-:Y:S02]  /*72f0*/  PRMT R102, RZ, 0x7610, R102 ;  /* 0x00007610ff667816 */ /* 0x001fe40000000066 */
[----:B------:R-:W-:Y:S02]  /*7300*/  SHF.R.U32.HI R23, RZ, 0x7, R8 ;  /* 0x00000007ff177819 */ /* 0x000fe40000011608 */
[----:B------:R-:W-:Y:S02]  /*7310*/  SGXT.U32 R24, R24, 0x1 ;  /* 0x000000011818781a */ /* 0x000fe40000000000 */
[----:B------:R0:W2:Y:S01]  /*7320*/  @!P0 LDG.E.U16 R102, [R108.64] ;  /* 0x000000066c668981 */ /* 0x0000a2000c1e1500 */
[----:B------:R-:W-:-:S02]  /*7330*/  ISETP.GE.AND P0, PT, R0, UR4, PT ;  /* 0x0000000400007c0c */ /* 0x000fc4000bf06270 */
[--C-:B------:R-:W-:Y:S02]  /*7340*/  SHF.R.U32.HI R0, RZ, 0x7, R8.reuse ;  /* 0x00000007ff007819 */ /* 0x100fe40000011608 */
[----:B------:R-:W-:Y:S02]  /*7350*/  SHF.R.U32.HI R8, RZ, 0x7, R8 ;  /* 0x00000007ff087819 */ /* 0x000fe40000011608 */
[----:B------:R-:W-:Y:S02]  /*7360*/  LOP3.LUT R24, R24, 0x4c, RZ, 0xfc, !PT ;  /* 0x0000004c18187812 */ /* 0x000fe400078efcff */
[----:B------:R-:W-:Y:S02]  /*7370*/  SGXT.U32 R8, R8, 0x1 ;  /* 0x000000010808781a */ /* 0x000fe40000000000 */
[----:B------:R-:W-:Y:S01]  /*7380*/  PRMT R143, RZ, 0x7610, R143 ;  /* 0x00007610ff8f7816 */ /* 0x000fe2000000008f */
[----:B------:R-:W-:Y:S01]  /*7390*/  IMAD R24, R24, c[0x0][0x188], RZ ;  /* 0x0000620018187a24 */ /* 0x000fe200078e02ff */
[----:B------:R-:W-:-:S02]  /*73a0*/  LOP3.LUT R8, R8, 0x4e, RZ, 0xfc, !PT ;  /* 0x0000004e08087812 */ /* 0x000fc400078efcff */
[----:B------:R-:W-:Y:S02]  /*73b0*/  PRMT R103, RZ, 0x7610, R103 ;  /* 0x00007610ff677816 */ /* 0x000fe40000000067 */
[----:B------:R1:W2:Y:S01]  /*73c0*/  @!P3 LDG.E.U16 R143, [R110.64] ;  /* 0x000000066e8fb981 */ /* 0x0002a2000c1e1500 */
[----:B------:R-:W-:Y:S02]  /*73d0*/  IMAD R8, R8, c[0x0][0x188], RZ ;  /* 0x0000620008087a24 */ /* 0x000fe400078e02ff */
[----:B-1----:R-:W-:-:S05]  /*73e0*/  IMAD.WIDE R110, R24, 0x2, R28 ;  /* 0x00000002186e7825 */ /* 0x002fca00078e021c */
[----:B------:R1:W2:Y:S02]  /*73f0*/  @!P4 LDG.E.U16 R103, [R110.64] ;  /* 0x000000066e67c981 */ /* 0x0002a4000c1e1500 */
[----:B-1----:R-:W-:Y:S02]  /*7400*/  IMAD.WIDE R110, R8, 0x2, R28 ;  /* 0x00000002086e7825 */ /* 0x002fe400078e021c */
[----:B------:R-:W1:Y:S01]  /*7410*/  S2R R8, SR_TID.X ;  /* 0x0000000000087919 */ /* 0x000e620000002100 */
[----:B------:R-:W-:Y:S02]  /*7420*/  SGXT.U32 R0, R0, 0x1 ;  /* 0x000000010000781a */ /* 0x000fe40000000000 */
[----:B------:R-:W-:Y:S02]  /*7430*/  SGXT.U32 R23, R23, 0x1 ;  /* 0x000000011717781a */ /* 0x000fe40000000000 */
[----:B------:R-:W-:Y:S02]  /*7440*/  LOP3.LUT R0, R0, 0x50, RZ, 0xfc, !PT ;  /* 0x0000005000007812 */ /* 0x000fe400078efcff */
[----:B------:R-:W-:-:S03]  /*7450*/  LOP3.LUT R23, R23, 0x4e, RZ, 0xfc, !PT ;  /* 0x0000004e17177812 */ /* 0x000fc600078efcff */
[----:B------:R-:W-:Y:S01]  /*7460*/  IMAD R0, R0, c[0x0][0x188], RZ ;  /* 0x0000620000007a24 */ /* 0x000fe200078e02ff */
[----:B------:R-:W-:-:S03]  /*7470*/  ISETP.GE.AND P1, PT, R23, UR4, PT ;  /* 0x0000000417007c0c */ /* 0x000fc6000bf26270 */
[----:B------:R-:W-:Y:S01]  /*7480*/  IMAD.WIDE R118, R0, 0x2, R28 ;  /* 0x0000000200767825 */ /* 0x000fe200078e021c */
[----:B0-----:R-:W-:Y:S02]  /*7490*/  PRMT R108, RZ, 0x7610, R108 ;  /* 0x00007610ff6c7816 */ /* 0x001fe4000000006c */
[----:B-1----:R-:W-:-:S07]  /*74a0*/  SHF.R.U32.HI R0, RZ, 0x7, R8 ;  /* 0x00000007ff007819 */ /* 0x002fce0000011608 */
[----:B------:R0:W2:Y:S01]  /*74b0*/  @!P1 LDG.E.U16 R108, [R110.64] ;  /* 0x000000066e6c9981 */ /* 0x0000a2000c1e1500 */
[----:B------:R-:W-:-:S04]  /*74c0*/  SHF.R.U32.HI R8, RZ, 0x7, R8 ;  /* 0x00000007ff087819 */ /* 0x000fc80000011608 */
[----:B------:R-:W-:-:S04]  /*74d0*/  SGXT.U32 R8, R8, 0x1 ;  /* 0x000000010808781a */ /* 0x000fc80000000000 */
[----:B------:R-:W-:-:S04]  /*74e0*/  LOP3.LUT R8, R8, 0x54, RZ, 0xfc, !PT ;  /* 0x0000005408087812 */ /* 0x000fc800078efcff */
[----:B------:R-:W-:Y:S02]  /*74f0*/  ISETP.GE.AND P1, PT, R8, UR4, PT ;  /* 0x0000000408007c0c */ /* 0x000fe4000bf26270 */
[----:B------:R-:W1:Y:S01]  /*7500*/  S2R R8, SR_TID.X ;  /* 0x0000000000087919 */ /* 0x000e620000002100 */
[----:B------:R-:W-:-:S04]  /*7510*/  SGXT.U32 R0, R0, 0x1 ;  /* 0x000000010000781a */ /* 0x000fc80000000000 */
[----:B------:R-:W-:-:S05]  /*7520*/  LOP3.LUT R0, R0, 0x52, RZ, 0xfc, !PT ;  /* 0x0000005200007812 */ /* 0x000fca00078efcff */
[----:B------:R-:W-:-:S04]  /*7530*/  IMAD R0, R0, c[0x0][0x188], RZ ;  /* 0x0000620000007a24 */ /* 0x000fc800078e02ff */
[----:B0-----:R-:W-:Y:S01]  /*7540*/  IMAD.WIDE R110, R0, 0x2, R28 ;  /* 0x00000002006e7825 */ /* 0x001fe200078e021c */
[----:B------:R-:W-:-:S06]  /*7550*/  PRMT R109, RZ, 0x7610, R109 ;  /* 0x00007610ff6d7816 */ /* 0x000fcc000000006d */
[----:B------:R0:W2:Y:S01]  /*7560*/  @!P0 LDG.E.U16 R109, [R110.64] ;  /* 0x000000066e6d8981 */ /* 0x0000a2000c1e1500 */
[--C-:B-1----:R-:W-:Y:S02]  /*7570*/  SHF.R.U32.HI R0, RZ, 0x7, R8.reuse ;  /* 0x00000007ff007819 */ /* 0x102fe40000011608 */
[----:B------:R-:W-:-:S04]  /*7580*/  SHF.R.U32.HI R8, RZ, 0x7, R8 ;  /* 0x00000007ff087819 */ /* 0x000fc80000011608 */
[----:B------:R-:W-:-:S04]  /*7590*/  SGXT.U32 R8, R8, 0x1 ;  /* 0x000000010808781a */ /* 0x000fc80000000000 */
[----:B------:R-:W-:-:S04]  /*75a0*/  LOP3.LUT R8, R8, 0x56, RZ, 0xfc, !PT ;  /* 0x0000005608087812 */ /* 0x000fc800078efcff */
[----:B------:R-:W-:Y:S02]  /*75b0*/  ISETP.GE.AND P0, PT, R8, UR4, PT ;  /* 0x0000000408007c0c */ /* 0x000fe4000bf06270 */
[----:B------:R-:W1:Y:S01]  /*75c0*/  S2R R8, SR_TID.X ;  /* 0x0000000000087919 */ /* 0x000e620000002100 */
[----:B------:R-:W-:Y:S02]  /*75d0*/  SGXT.U32 R0, R0, 0x1 ;  /* 0x000000010000781a */ /* 0x000fe40000000000 */
[----:B------:R-:W-:Y:S02]  /*75e0*/  PRMT R142, RZ, 0x7610, R142 ;  /* 0x00007610ff8e7816 */ /* 0x000fe4000000008e */
[----:B------:R-:W-:-:S04]  /*75f0*/  LOP3.LUT R0, R0, 0x54, RZ, 0xfc, !PT ;  /* 0x0000005400007812 */ /* 0x000fc800078efcff */
[----:B------:R3:W2:Y:S01]  /*7600*/  @!P2 LDG.E.U16 R142, [R118.64] ;  /* 0x00000006768ea981 */ /* 0x0006a2000c1e1500 */
[----:B------:R-:W-:Y:S01]  /*7610*/  IMAD R0, R0, c[0x0][0x188], RZ ;  /* 0x0000620000007a24 */ /* 0x000fe200078e02ff */
[----:B0-----:R-:W-:-:S03]  /*7620*/  PRMT R110, RZ, 0x7610, R110 ;  /* 0x00007610ff6e7816 */ /* 0x001fc6000000006e */
[----:B---3--:R-:W-:Y:S01]  /*7630*/  IMAD.WIDE R118, R0, 0x2, R28 ;  /* 0x0000000200767825 */ /* 0x008fe200078e021c */
[----:B-1----:R-:W-:-:S04]  /*7640*/  SHF.R.U32.HI R0, RZ, 0x7, R8 ;  /* 0x00000007ff007819 */ /* 0x002fc80000011608 */
[----:B------:R0:W3:Y:S01]  /*7650*/  @!P1 LDG.E.U16 R110, [R118.64] ;  /* 0x00000006766e9981 */ /* 0x0000e2000c1e1500 */
        /* <DEDUP_REMOVED lines=44> */
[----:B------:R-:W-:Y:S01]  /*7920*/  IMAD.WIDE R120, R0, 0x2, R28 ;  /* 0x0000000200787825 */ /* 0x000fe200078e021c */
[----:B0-----:R-:W-:-:S06]  /*7930*/  PRMT R118, RZ, 0x7610, R118 ;  /* 0x00007610ff767816 */ /* 0x001fcc0000000076 */
        /* <DEDUP_REMOVED lines=191> */
[----:B-1----:R-:W-:-:S04]  /*8530*/  SHF.R.U32.HI R0, RZ, 0x7, R8 ;  /* 0x00000007ff007819 */ /* 0x002fc80000011608 */
[----:B------:R-:W-:-:S04]  /*8540*/  SGXT.U32 R0, R0, 0x1 ;  /* 0x000000010000781a */ /* 0x000fc80000000000 */
[----:B------:R-:W-:Y:S02]  /*8550*/  LOP3.LUT R0, R0, 0x7e, RZ, 0xfc, !PT ;  /* 0x0000007e00007812 */ /* 0x000fe400078efcff */
[----:B------:R-:W-:-:S03]  /*8560*/  PRMT R180, RZ, 0x7610, R180 ;  /* 0x00007610ffb47816 */ /* 0x000fc600000000b4 */
[----:B------:R-:W-:Y:S01]  /*8570*/  IMAD R0, R0, c[0x0][0x188], RZ ;  /* 0x0000620000007a24 */ /* 0x000fe200078e02ff */
[----:B------:R0:W-:Y:S04]  /*8580*/  STL [R1+0x178], R28 ;  /* 0x0001781c01007387 */ /* 0x0001e80000100800 */
[----:B------:R1:W2:Y:S04]  /*8590*/  @!P1 LDG.E.U16 R180, [R132.64] ;  /* 0x0000000684b49981 */ /* 0x0002a8000c1e1500 */
[----:B------:R0:W-:Y:S01]  /*85a0*/  STL [R1+0x174], R29 ;  /* 0x0001741d01007387 */ /* 0x0001e20000100800 */
[----:B------:R-:W-:-:S03]  /*85b0*/  PRMT R181, RZ, 0x7610, R181 ;  /* 0x00007610ffb57816 */ /* 0x000fc600000000b5 */
[----:B------:R-:W2:Y:S01]  /*85c0*/  LDL.LU R23, [R1+0x28] ;  /* 0x0000280001177983 */ /* 0x000ea20000300800 */
[----:B-1----:R-:W-:-:S03]  /*85d0*/  IMAD.WIDE R132, R0, 0x2, R28 ;  /* 0x0000000200847825 */ /* 0x002fc600078e021c */
[----:B------:R-:W2:Y:S01]  /*85e0*/  LDL.LU R0, [R1+0x60] ;  /* 0x0000600001007983 */ /* 0x000ea20000300800 */
[----:B------:R-:W-:-:S03]  /*85f0*/  LOP3.LUT R8, R8, 0x7f, RZ, 0xc0, !PT ;  /* 0x0000007f08087812 */ /* 0x000fc600078ec0ff */
[----:B------:R1:W3:Y:S01]  /*8600*/  @!P0 LDG.E.U16 R181, [R132.64] ;  /* 0x0000000684b58981 */ /* 0x0002e2000c1e1500 */
[----:B------:R-:W-:-:S03]  /*8610*/  ISETP.GE.AND P0, PT, R8, UR4, PT ;  /* 0x0000000408007c0c */ /* 0x000fc6000bf06270 */
[----:B------:R-:W3:Y:S04]  /*8620*/  LDL R8, [R1+0x10] ;  /* 0x0000100001087983 */ /* 0x000ee80000100800 */
[----:B0-----:R-:W3:Y:S04]  /*8630*/  LDL.LU R28, [R1+0x1c] ;  /* 0x00001c00011c7983 */ /* 0x001ee80000300800 */
[----:B------:R-:W-:Y:S01]  /*8640*/  BAR.SYNC.DEFER_BLOCKING 0x0 ;  /* 0x0000000000007b1d */ /* 0x000fe20000010000 */
[----:B-1----:R-:W-:Y:S02]  /*8650*/  IADD3 R132, P1, R237, R7, RZ ;  /* 0x00000007ed847210 */ /* 0x002fe40007f3e0ff */
[----:B------:R-:W-:-:S03]  /*8660*/  PRMT R182, RZ, 0x7610, R182 ;  /* 0x00007610ffb67816 */ /* 0x000fc600000000b6 */
[----:B------:R-:W-:Y:S01]  /*8670*/  IMAD.X R133, R5, 0x1, R6, P1 ;  /* 0x0000000105857824 */ /* 0x000fe200008e0606 */
[----:B------:R-:W-:Y:S01]  /*8680*/  PRMT R183, RZ, 0x7610, R183 ;  /* 0x00007610ffb77816 */ /* 0x000fe200000000b7 */
[----:B------:R-:W5:Y:S04]  /*8690*/  LDL.LU R29, [R1+0x24] ;  /* 0x00002400011d7983 */ /* 0x000f680000300800 */
[----:B------:R4:W5:Y:S02]  /*86a0*/  @!P0 LDG.E.U16 R182, [R132.64] ;  /* 0x0000000684b68981 */ /* 0x000964000c1e1500 */
[----:B----4-:R-:W-:-:S05]  /*86b0*/  IADD3 R132, P1, R107, R7, RZ ;  /* 0x000000076b847210 */ /* 0x010fca0007f3e0ff */
[----:B------:R-:W-:-:S05]  /*86c0*/  IMAD.X R133, R236, 0x1, R6, P1 ;  /* 0x00000001ec857824 */ /* 0x000fca00008e0606 */
[----:B------:R0:W4:Y:S01]  /*86d0*/  @!P0 LDG.E.U16 R183, [R132.64] ;  /* 0x0000000684b78981 */ /* 0x000122000c1e1500 */
[----:B------:R-:W-:Y:S02]  /*86e0*/  PRMT R184, RZ, 0x7610, R184 ;  /* 0x00007610ffb87816 */ /* 0x000fe400000000b8 */
[----:B0-----:R-:W-:-:S05]  /*86f0*/  IADD3 R132, P1, R232, R7, RZ ;  /* 0x00000007e8847210 */ /* 0x001fca0007f3e0ff */
[----:B------:R-:W-:-:S05]  /*8700*/  IMAD.X R133, R229, 0x1, R6, P1 ;  /* 0x00000001e5857824 */ /* 0x000fca00008e0606 */
[----:B------:R2:W4:Y:S01]  /*8710*/  @!P0 LDG.E.U16 R184, [R132.64] ;  /* 0x0000000684b88981 */ /* 0x000522000c1e1500 */
[----:B------:R-:W-:Y:S02]  /*8720*/  PRMT R185, RZ, 0x7610, R185 ;  /* 0x00007610ffb97816 */ /* 0x000fe400000000b9 */
[----:B------:R-:W-:Y:S01]  /*8730*/  PRMT R186, RZ, 0x7610, R186 ;  /* 0x00007610ffba7816 */ /* 0x000fe200000000ba */
[----:B------:R0:W-:Y:S01]  /*8740*/  STL [R1+0x17c], R236 ;  /* 0x00017cec01007387 */ /* 0x0001e20000100800 */
[----:B------:R-:W-:-:S03]  /*8750*/  PRMT R187, RZ, 0x7610, R187 ;  /* 0x00007610ffbb7816 */ /* 0x000fc600000000bb */
[----:B0-----:R-:W4:Y:S04]  /*8760*/  LDL.LU R236, [R1+0x58] ;  /* 0x0000580001ec7983 */ /* 0x001f280000300800 */
[----:B------:R0:W-:Y:S04]  /*8770*/  STL [R1+0x180], R232 ;  /* 0x000180e801007387 */ /* 0x0001e80000100800 */
[----:B0-----:R-:W4:Y:S04]  /*8780*/  LDL.LU R232, [R1+0x14] ;  /* 0x0000140001e87983 */ /* 0x001f280000300800 */
[----:B------:R-:W-:Y:S01]  /*8790*/  STL [R1+0x184], R229 ;  /* 0x000184e501007387 */ /* 0x000fe20000100800 */
[----:B--2---:R-:W-:-:S05]  /*87a0*/  IADD3 R132, P1, R0, R7, RZ ;  /* 0x0000000700847210 */ /* 0x004fca0007f3e0ff */
[----:B------:R-:W-:-:S05]  /*87b0*/  IMAD.X R133, R23, 0x1, R6, P1 ;  /* 0x0000000117857824 */ /* 0x000fca00008e0606 */
[----:B------:R3:W2:Y:S02]  /*87c0*/  @!P0 LDG.E.U16 R185, [R132.64] ;  /* 0x0000000684b98981 */ /* 0x0006a4000c1e1500 */
[----:B---3--:R-:W-:-:S05]  /*87d0*/  IADD3 R132, P1, R28, R7, RZ ;  /* 0x000000071c847210 */ /* 0x008fca0007f3e0ff */
[----:B------:R-:W-:Y:S01]  /*87e0*/  IMAD.X R133, R223, 0x1, R6, P1 ;  /* 0x00000001df857824 */ /* 0x000fe200008e0606 */
[----:B------:R-:W-:Y:S04]  /*87f0*/  STL [R1+0x188], R0 ;  /* 0x0001880001007387 */ /* 0x000fe80000100800 */
[----:B------:R0:W3:Y:S04]  /*8800*/  @!P0 LDG.E.U16 R186, [R132.64] ;  /* 0x0000000684ba8981 */ /* 0x0000e8000c1e1500 */
[----:B------:R-:W-:Y:S01]  /*8810*/  STL [R1+0x18c], R23 ;  /* 0x00018c1701007387 */ /* 0x000fe20000100800 */
[----:B0-----:R-:W-:-:S03]  /*8820*/  IADD3 R132, P1, R218, R7, RZ ;  /* 0x00000007da847210 */ /* 0x001fc60007f3e0ff */
[----:B------:R-:W-:Y:S04]  /*8830*/  STL [R1+0x190], R28 ;  /* 0x0001901c01007387 */ /* 0x000fe80000100800 */
[----:B------:R-:W-:Y:S01]  /*8840*/  STL [R1+0x194], R223 ;  /* 0x000194df01007387 */ /* 0x000fe20000100800 */
[----:B------:R-:W-:-:S03]  /*8850*/  IMAD.X R133, R217, 0x1, R6, P1 ;  /* 0x00000001d9857824 */ /* 0x000fc600008e0606 */
[----:B------:R-:W-:Y:S04]  /*8860*/  STL [R1+0x198], R218 ;  /* 0x000198da01007387 */ /* 0x000fe80000100800 */
[----:B------:R0:W-:Y:S04]  /*8870*/  STL [R1+0x19c], R217 ;  /* 0x00019cd901007387 */ /* 0x0001e80000100800 */
[----:B------:R-:W2:Y:S04]  /*8880*/  LDL.LU R61, [R1+0x38] ;  /* 0x00003800013d7983 */ /* 0x000ea80000300800 */
[----:B------:R-:W2:Y:S04]  /*8890*/  LDL.LU R62, [R1+0x3c] ;  /* 0x00003c00013e7983 */ /* 0x000ea80000300800 */
[----:B------:R-:W2:Y:S04]  /*88a0*/  LDL.LU R63, [R1+0x64] ;  /* 0x00006400013f7983 */ /* 0x000ea80000300800 */
[----:B------:R1:W2:Y:S04]  /*88b0*/  @!P0 LDG.E.U16 R187, [R132.64] ;  /* 0x0000000684bb8981 */ /* 0x0002a8000c1e1500 */
[----:B------:R-:W2:Y:S04]  /*88c0*/  LDL.LU R106, [R1+0x18] ;  /* 0x00001800016a7983 */ /* 0x000ea80000300800 */
[----:B------:R-:W2:Y:S01]  /*88d0*/  LDL.LU R24, [R1+0x2c] ;  /* 0x00002c0001187983 */ /* 0x000ea20000300800 */
[----:B-1----:R-:W-:-:S03]  /*88e0*/  IADD3 R132, P1, R8, R7, RZ ;  /* 0x0000000708847210 */ /* 0x002fc60007f3e0ff */
[----:B------:R-:W2:Y:S04]  /*88f0*/  LDL.LU R8, [R1+0x30] ;  /* 0x0000300001087983 */ /* 0x000ea80000300800 */
[----:B0-----:R-:W2:Y:S04]  /*8900*/  LDL.LU R217, [R1+0x48] ;  /* 0x0000480001d97983 */ /* 0x001ea80000300800 */
[----:B------:R-:W2:Y:S04]  /*8910*/  LDL.LU R218, [R1+0x4c] ;  /* 0x00004c0001da7983 */ /* 0x000ea80000300800 */
[----:B------:R-:W2:Y:S04]  /*8920*/  LDL.LU R223, [R1+0x50] ;  /* 0x0000500001df7983 */ /* 0x000ea80000300800 */
[----:B------:R-:W2:Y:S04]  /*8930*/  LDL.LU R28, [R1+0x54] ;  /* 0x00005400011c7983 */ /* 0x000ea80000300800 */
[----:B------:R-:W3:Y:S04]  /*8940*/  LDL.LU R23, [R1] ;  /* 0x0000000001177983 */ /* 0x000ee80000300800 */
[----:B------:R-:W3:Y:S04]  /*8950*/  LDL.LU R0, [R1+0x4] ;  /* 0x0000040001007983 */ /* 0x000ee80000300800 */
[----:B------:R-:W3:Y:S01]  /*8960*/  LDL.LU R229, [R1+0xc] ;  /* 0x00000c0001e57983 */ /* 0x000ee20000300800 */
[----:B------:R-:W-:Y:S01]  /*8970*/  PRMT R188, RZ, 0x7610, R188 ;  /* 0x00007610ffbc7816 */ /* 0x000fe200000000bc */
[----:B------:R-:W-:-:S05]  /*8980*/  IMAD.X R133, R212, 0x1, R6, P1 ;  /* 0x00000001d4857824 */ /* 0x000fca00008e0606 */
[----:B------:R0:W3:Y:S04]  /*8990*/  @!P0 LDG.E.U16 R188, [R132.64] ;  /* 0x0000000684bc8981 */ /* 0x0000e8000c1e1500 */
[----:B------:R1:W-:Y:S01]  /*89a0*/  STS.U16 [R2], R176 ;  /* 0x000000b002007388 */ /* 0x0003e20000000400 */
[----:B0-----:R-:W-:Y:S02]  /*89b0*/  IADD3 R132, P1, R207, R7, RZ ;  /* 0x00000007cf847210 */ /* 0x001fe40007f3e0ff */
[----:B-1----:R-:W-:-:S03]  /*89c0*/  PRMT R176, RZ, 0x7610, R176 ;  /* 0x00007610ffb07816 */ /* 0x002fc600000000b0 */
[----:B------:R-:W-:Y:S01]  /*89d0*/  IMAD.X R133, R206, 0x1, R6, P1 ;  /* 0x00000001ce857824 */ /* 0x000fe200008e0606 */
[----:B------:R0:W-:Y:S04]  /*89e0*/  STS.U16 [R2+0x800], R173 ;  /* 0x000800ad02007388 */ /* 0x0001e80000000400 */
[----:B------:R1:W3:Y:S01]  /*89f0*/  @!P0 LDG.E.U16 R176, [R132.64] ;  /* 0x0000000684b08981 */ /* 0x0002e2000c1e1500 */
[----:B0-----:R-:W-:Y:S02]  /*8a00*/  PRMT R173, RZ, 0x7610, R173 ;  /* 0x00007610ffad7816 */ /* 0x001fe400000000ad */
[----:B-1----:R-:W-:-:S05]  /*8a10*/  IADD3 R132, P1, R200, R7, RZ ;  /* 0x00000007c8847210 */ /* 0x002fca0007f3e0ff */
[----:B------:R-:W-:Y:S01]  /*8a20*/  IMAD.X R133, R199, 0x1, R6, P1 ;  /* 0x00000001c7857824 */ /* 0x000fe200008e0606 */
[----:B------:R0:W-:Y:S04]  /*8a30*/  STS.U16 [R2+0x1000], R172 ;  /* 0x001000ac02007388 */ /* 0x0001e80000000400 */
[----:B------:R2:W3:Y:S01]  /*8a40*/  @!P0 LDG.E.U16 R173, [R132.64] ;  /* 0x0000000684ad8981 */ /* 0x0004e2000c1e1500 */
[----:B0-----:R-:W-:-:S03]  /*8a50*/  PRMT R172, RZ, 0x7610, R172 ;  /* 0x00007610ffac7816 */ /* 0x001fc600000000ac */
[----:B------:R0:W-:Y:S02]  /*8a60*/  STS.U16 [R2+0x1800], R171 ;  /* 0x001800ab02007388 */ /* 0x0001e40000000400 */
[----:B0-----:R-:W-:Y:S02]  /*8a70*/  PRMT R171, RZ, 0x7610, R171 ;  /* 0x00007610ffab7816 */ /* 0x001fe400000000ab */
[----:B------:R0:W-:Y:S02]  /*8a80*/  STS.U16 [R2+0x2000], R170 ;  /* 0x002000aa02007388 */ /* 0x0001e40000000400 */
[----:B0-----:R-:W-:Y:S02]  /*8a90*/  PRMT R170, RZ, 0x7610, R170 ;  /* 0x00007610ffaa7816 */ /* 0x001fe400000000aa */
[----:B------:R0:W-:Y:S02]  /*8aa0*/  STS.U16 [R2+0x2800], R147 ;  /* 0x0028009302007388 */ /* 0x0001e40000000400 */
[----:B0-----:R-:W-:-:S02]  /*8ab0*/  PRMT R147, RZ, 0x7610, R147 ;  /* 0x00007610ff937816 */ /* 0x001fc40000000093 */
        /* <DEDUP_REMOVED lines=10> */
[----:B------:R0:W-:Y:S04]  /*8b60*/  STS.U16 [R2+0x5800], R141 ;  /* 0x0058008d02007388 */ /* 0x0001e80000000400 */
[----:B------:R1:W-:Y:S01]  /*8b70*/  STL [R1+0x1a0], R212 ;  /* 0x0001a0d401007387 */ /* 0x0003e20000100800 */
[----:B0-----:R-:W-:-:S03]  /*8b80*/  PRMT R141, RZ, 0x7610, R141 ;  /* 0x00007610ff8d7816 */ /* 0x001fc6000000008d */
[----:B-1----:R-:W3:Y:S04]  /*8b90*/  LDL.LU R212, [R1+0x44] ;  /* 0x0000440001d47983 */ /* 0x002ee80000300800 */
[----:B------:R0:W-:Y:S02]  /*8ba0*/  STS.U16 [R2+0x6000], R140 ;  /* 0x0060008c02007388 */ /* 0x0001e40000000400 */
[----:B0-----:R-:W-:Y:S02]  /*8bb0*/  PRMT R140, RZ, 0x7610, R140 ;  /* 0x00007610ff8c7816 */ /* 0x001fe4000000008c */
[----:B--2---:R-:W-:-:S05]  /*8bc0*/  IADD3 R132, P1, R28, R7, RZ ;  /* 0x000000071c847210 */ /* 0x004fca0007f3e0ff */
[----:B------:R-:W-:-:S05]  /*8bd0*/  IMAD.X R133, R252, 0x1, R6, P1 ;  /* 0x00000001fc857824 */ /* 0x000fca00008e0606 */
[----:B------:R0:W2:Y:S02]  /*8be0*/  @!P0 LDG.E.U16 R172, [R132.64] ;  /* 0x0000000684ac8981 */ /* 0x0000a4000c1e1500 */
[----:B0-----:R-:W-:-:S05]  /*8bf0*/  IADD3 R132, P1, R250, R7, RZ ;  /* 0x00000007fa847210 */ /* 0x001fca0007f3e0ff */
        /* <DEDUP_REMOVED lines=26> */
[----:B-----5:R-:W-:-:S05]  /*8da0*/  IADD3 R132, P1, R29, R7, RZ ;  /* 0x000000071d847210 */ /* 0x020fca0007f3e0ff */
[----:B------:R-:W-:Y:S01]  /*8db0*/  IMAD.X R133, R225, 0x1, R6, P1 ;  /* 0x00000001e1857824 */ /* 0x000fe200008e0606 */
[----:B------:R0:W-:Y:S04]  /*8dc0*/  STS.U16 [R2+0x6800], R175 ;  /* 0x006800af02007388 */ /* 0x0001e80000000400 */
[----:B------:R1:W5:Y:S01]  /*8dd0*/  @!P0 LDG.E.U16 R140, [R132.64] ;  /* 0x00000006848c8981 */ /* 0x000362000c1e1500 */
[----:B0-----:R-:W-:Y:S02]  /*8de0*/  PRMT R175, RZ, 0x7610, R175 ;  /* 0x00007610ffaf7816 */ /* 0x001fe400000000af */
[----:B-1----:R-:W-:-:S05]  /*8df0*/  IADD3 R132, P1, R227, R7, RZ ;  /* 0x00000007e3847210 */ /* 0x002fca0007f3e0ff */
[--C-:B------:R-:W-:Y:S01]  /*8e00*/  IMAD.X R133, R222, 0x1, R6.reuse, P1 ;  /* 0x00000001de857824 */ /* 0x100fe200008e0606 */
[----:B------:R0:W-:Y:S04]  /*8e10*/  STS.U16 [R2+0x7000], R189 ;  /* 0x007000bd02007388 */ /* 0x0001e80000000400 */
[----:B------:R4:W2:Y:S01]  /*8e20*/  @!P0 LDG.E.U16 R175, [R132.64] ;  /* 0x0000000684af8981 */ /* 0x0008a2000c1e1500 */
[----:B------:R-:W-:Y:S02]  /*8e30*/  LOP3.LUT R47, R2, 0x20, RZ, 0x3c, !PT ;  /* 0x00000020022f7812 */ /* 0x000fe400078e3cff */
[----:B0-----:R-:W-:Y:S02]  /*8e40*/  PRMT R189, RZ, 0x7610, R189 ;  /* 0x00007610ffbd7816 */ /* 0x001fe400000000bd */
[----:B----4-:R-:W-:Y:S01]  /*8e50*/  IADD3 R132, P1, R236, R7, RZ ;  /* 0x00000007ec847210 */ /* 0x010fe20007f3e0ff */
[----:B------:R0:W-:Y:S04]  /*8e60*/  STS.U16 [R2+0x7800], R190 ;  /* 0x007800be02007388 */ /* 0x0001e80000000400 */
[----:B------:R-:W-:Y:S01]  /*8e70*/  IMAD.X R133, R232, 0x1, R6, P1 ;  /* 0x00000001e8857824 */ /* 0x000fe200008e0606 */
[----:B------:R1:W-:Y:S04]  /*8e80*/  STS.U16 [R47+0x200], R117 ;  /* 0x000200752f007388 */ /* 0x0003e80000000400 */
[----:B------:R3:W4:Y:S04]  /*8e90*/  @!P0 LDG.E.U16 R189, [R132.64] ;  /* 0x0000000684bd8981 */ /* 0x000728000c1e1500 */
[----:B------:R-:W-:Y:S01]  /*8ea0*/  STS.U16 [R47+0xa00], R41 ;  /* 0x000a00292f007388 */ /* 0x000fe20000000400 */
[----:B0-----:R-:W-:-:S03]  /*8eb0*/  PRMT R190, RZ, 0x7610, R190 ;  /* 0x00007610ffbe7816 */ /* 0x001fc600000000be */
[----:B------:R-:W-:Y:S01]  /*8ec0*/  STS.U16 [R47+0x1200], R65 ;  /* 0x001200412f007388 */ /* 0x000fe20000000400 */
[----:B---3--:R-:W-:-:S03]  /*8ed0*/  IADD3 R132, P1, R229, R7, RZ ;  /* 0x00000007e5847210 */ /* 0x008fc60007f3e0ff */
[----:B------:R-:W-:Y:S04]  /*8ee0*/  STS.U16 [R47+0x1a00], R40 ;  /* 0x001a00282f007388 */ /* 0x000fe80000000400 */
[----:B------:R-:W-:Y:S01]  /*8ef0*/  STS.U16 [R47+0x2200], R66 ;  /* 0x002200422f007388 */ /* 0x000fe20000000400 */
[----:B------:R-:W-:-:S03]  /*8f00*/  IMAD.X R133, R211, 0x1, R6, P1 ;  /* 0x00000001d3857824 */ /* 0x000fc600008e0606 */
[----:B------:R-:W-:Y:S04]  /*8f10*/  STS.U16 [R47+0x2a00], R82 ;  /* 0x002a00522f007388 */ /* 0x000fe80000000400 */
[----:B------:R-:W-:Y:S04]  /*8f20*/  STS.U16 [R47+0x3200], R93 ;  /* 0x0032005d2f007388 */ /* 0x000fe80000000400 */
[----:B------:R-:W-:Y:S04]  /*8f30*/  STS.U16 [R47+0x3a00], R96 ;  /* 0x003a00602f007388 */ /* 0x000fe80000000400 */
[----:B------:R-:W-:Y:S04]  /*8f40*/  STS.U16 [R47+0x4200], R99 ;  /* 0x004200632f007388 */ /* 0x000fe80000000400 */
[----:B------:R-:W-:Y:S04]  /*8f50*/  STS.U16 [R47+0x4a00], R102 ;  /* 0x004a00662f007388 */ /* 0x000fe80000000400 */
[----:B------:R-:W-:Y:S04]  /*8f60*/  STS.U16 [R47+0x5200], R109 ;  /* 0x0052006d2f007388 */ /* 0x000fe80000000400 */
[----:B------:R0:W3:Y:S04]  /*8f70*/  @!P0 LDG.E.U16 R190, [R132.64] ;  /* 0x0000000684be8981 */ /* 0x0000e8000c1e1500 */
[----:B------:R-:W-:Y:S04]  /*8f80*/  STS.U16 [R47+0x5a00], R116 ;  /* 0x005a00742f007388 */ /* 0x000fe80000000400 */
[----:B------:R-:W-:Y:S01]  /*8f90*/  STS.U16 [R47+0x6200], R120 ;  /* 0x006200782f007388 */ /* 0x000fe20000000400 */
[----:B0-----:R-:W-:-:S03]  /*8fa0*/  IADD3 R132, P1, R205, R7, RZ ;  /* 0x00000007cd847210 */ /* 0x001fc60007f3e0ff */
[----:B------:R-:W-:Y:S01]  /*8fb0*/  STS.U16 [R47+0x6a00], R123 ;  /* 0x006a007b2f007388 */ /* 0x000fe20000000400 */
[----:B-1----:R-:W-:-:S03]  /*8fc0*/  PRMT R117, RZ, 0x7610, R117 ;  /* 0x00007610ff757816 */ /* 0x002fc60000000075 */
[----:B------:R-:W-:Y:S01]  /*8fd0*/  STS.U16 [R47+0x7200], R174 ;  /* 0x007200ae2f007388 */ /* 0x000fe20000000400 */
[----:B------:R-:W-:-:S03]  /*8fe0*/  IMAD.X R133, R204, 0x1, R6, P1 ;  /* 0x00000001cc857824 */ /* 0x000fc600008e0606 */
[----:B------:R0:W-:Y:S04]  /*8ff0*/  STS.U16 [R47+0x7a00], R179 ;  /* 0x007a00b32f007388 */ /* 0x0001e80000000400 */
[----:B------:R1:W2:Y:S04]  /*9000*/  @!P0 LDG.E.U16 R117, [R132.64] ;  /* 0x0000000684758981 */ /* 0x0002a8000c1e1500 */
[----:B0-----:R-:W2:Y:S01]  /*9010*/  LDL.LU R47, [R1+0x34] ;  /* 0x00003400012f7983 */ /* 0x001ea20000300800 */
[----:B-1----:R-:W-:-:S03]  /*9020*/  IADD3 R132, P1, R23, R7, RZ ;  /* 0x0000000717847210 */ /* 0x002fc60007f3e0ff */
[----:B------:R-:W2:Y:S01]  /*9030*/  LDL.LU R60, [R1+0x8] ;  /* 0x00000800013c7983 */ /* 0x000ea20000300800 */
[----:B------:R-:W-:Y:S01]  /*9040*/  PRMT R191, RZ, 0x7610, R191 ;  /* 0x00007610ffbf7816 */ /* 0x000fe200000000bf */
[----:B------:R-:W-:Y:S01]  /*9050*/  IMAD.X R133, R198, 0x1, R6, P1 ;  /* 0x00000001c6857824 */ /* 0x000fe200008e0606 */
[----:B------:R-:W-:Y:S01]  /*9060*/  PRMT R65, RZ, 0x7610, R65 ;  /* 0x00007610ff417816 */ /* 0x000fe20000000041 */
[----:B------:R-:W2:Y:S04]  /*9070*/  LDL.LU R104, [R1+0x20] ;  /* 0x0000200001687983 */ /* 0x000ea80000300800 */
[----:B------:R0:W2:Y:S04]  /*9080*/  @!P0 LDG.E.U16 R191, [R132.64] ;  /* 0x0000000684bf8981 */ /* 0x0000a8000c1e1500 */
[----:B------:R-:W2:Y:S01]  /*9090*/  LDL.LU R105, [R1+0x5c] ;  /* 0x00005c0001697983 */ /* 0x000ea20000300800 */
[----:B0-----:R-:W-:-:S05]  /*90a0*/  IADD3 R132, P1, R193, R7, RZ ;  /* 0x00000007c1847210 */ /* 0x001fca0007f3e0ff */
[----:B------:R-:W-:Y:S01]  /*90b0*/  IMAD.X R133, R192, 0x1, R6, P1 ;  /* 0x00000001c0857824 */ /* 0x000fe200008e0606 */
[----:B------:R-:W-:-:S04]  /*90c0*/  IADD3 R40, P1, R165, R7, RZ ;  /* 0x00000007a5287210 */ /* 0x000fc80007f3e0ff */
[----:B------:R0:W2:Y:S01]  /*90d0*/  @!P0 LDG.E.U16 R65, [R132.64] ;  /* 0x0000000684418981 */ /* 0x0000a2000c1e1500 */
[----:B------:R-:W-:Y:S01]  /*90e0*/  IMAD.X R41, R164, 0x1, R6, P1 ;  /* 0x00000001a4297824 */ /* 0x000fe200008e0606 */
[----:B0-----:R-:W-:-:S06]  /*90f0*/  PRMT R132, RZ, 0x7610, R132 ;  /* 0x00007610ff847816 */ /* 0x001fcc0000000084 */
[----:B------:R0:W2:Y:S01]  /*9100*/  @!P0 LDG.E.U16 R132, [R40.64] ;  /* 0x0000000628848981 */ /* 0x0000a2000c1e1500 */
[----:B------:R-:W-:Y:S02]  /*9110*/  PRMT R66, RZ, 0x7610, R66 ;  /* 0x00007610ff427816 */ /* 0x000fe40000000042 */
[----:B0-----:R-:W-:-:S05]  /*9120*/  IADD3 R40, P1, R218, R7, RZ ;  /* 0x00000007da287210 */ /* 0x001fca0007f3e0ff */
[----:B------:R-:W-:-:S05]  /*9130*/  IMAD.X R41, R247, 0x1, R6, P1 ;  /* 0x00000001f7297824 */ /* 0x000fca00008e0606 */
        /* <DEDUP_REMOVED lines=44> */
[----:B------:R0:W2:Y:S02]  /*9400*/  @!P0 LDG.E.U16 R174, [R40.64] ;  /* 0x0000000628ae8981 */ /* 0x0000a4000c1e1500 */
[----:B0-----:R-:W-:Y:S02]  /*9410*/  LOP3.LUT R41, R2, 0x40, RZ, 0x3c, !PT ;  /* 0x0000004002297812 */ /* 0x001fe400078e3cff */
[----:B------:R-:W-:-:S03]  /*9420*/  IADD3 R40, P1, R0, R7, RZ ;  /* 0x0000000700287210 */ /* 0x000fc60007f3e0ff */
[----:B------:R0:W-:Y:S02]  /*9430*/  STS.U16 [R41+0x400], R81 ;  /* 0x0004005129007388 */ /* 0x0001e40000000400 */
[----:B0-----:R-:W-:Y:S01]  /*9440*/  PRMT R81, RZ, 0x7610, R81 ;  /* 0x00007610ff517816 */ /* 0x001fe20000000051 */
[----:B------:R-:W-:-:S05]  /*9450*/  IMAD.X R41, R203, 0x1, R6, P1 ;  /* 0x00000001cb297824 */ /* 0x000fca00008e0606 */
[----:B------:R0:W3:Y:S02]  /*9460*/  @!P0 LDG.E.U16 R81, [R40.64] ;  /* 0x0000000628518981 */ /* 0x0000e4000c1e1500 */
        /* <DEDUP_REMOVED lines=55> */
[----:B--2---:R-:W-:-:S03]  /*97e0*/  IADD3 R40, P1, R47, R7, RZ ;  /* 0x000000072f287210 */ /* 0x004fc60007f3e0ff */
[----:B------:R0:W-:Y:S02]  /*97f0*/  STS.U16 [R41+0x5400], R110 ;  /* 0x0054006e29007388 */ /* 0x0001e40000000400 */
[----:B0-----:R-:W-:Y:S01]  /*9800*/  PRMT R110, RZ, 0x7610, R110 ;  /* 0x00007610ff6e7816 */ /* 0x001fe2000000006e */
[----:B------:R-:W-:-:S05]  /*9810*/  IMAD.X R41, R233, 0x1, R6, P1 ;  /* 0x00000001e9297824 */ /* 0x000fca00008e0606 */
[----:B------:R0:W2:Y:S02]  /*9820*/  @!P0 LDG.E.U16 R110, [R40.64] ;  /* 0x00000006286e8981 */ /* 0x0000a4000c1e1500 */
[----:B0-----:R-:W-:Y:S02]  /*9830*/  LOP3.LUT R41, R2, 0x40, RZ, 0x3c, !PT ;  /* 0x0000004002297812 */ /* 0x001fe400078e3cff */
[----:B------:R-:W-:-:S03]  /*9840*/  IADD3 R40, P1, R230, R7, RZ ;  /* 0x00000007e6287210 */ /* 0x000fc60007f3e0ff */
        /* <DEDUP_REMOVED lines=21> */
[----:B------:R0:W2:Y:S01]  /*99a0*/  @!P0 LDG.E.U16 R177, [R40.64] ;  /* 0x0000000628b18981 */ /* 0x0000a2000c1e1500 */
[----:B------:R-:W-:Y:S02]  /*99b0*/  PRMT R179, RZ, 0x7610, R179 ;  /* 0x00007610ffb37816 */ /* 0x000fe400000000b3 */
[----:B0-----:R-:W-:Y:S02]  /*99c0*/  LOP3.LUT R41, R2, 0x40, RZ, 0x3c, !PT ;  /* 0x0000004002297812 */ /* 0x001fe400078e3cff */
[----:B------:R-:W-:-:S03]  /*99d0*/  IADD3 R40, P1, R60, R7, RZ ;  /* 0x000000073c287210 */ /* 0x000fc60007f3e0ff */
[----:B------:R0:W-:Y:S02]  /*99e0*/  STS.U16 [R41+0x7c00], R180 ;  /* 0x007c00b429007388 */ /* 0x0001e40000000400 */
[----:B0-----:R-:W-:Y:S02]  /*99f0*/  IMAD.X R41, R208, 0x1, R6, P1 ;  /* 0x00000001d0297824 */ /* 0x001fe400008e0606 */
[----:B------:R-:W-:Y:S01]  /*9a00*/  IMAD.MOV.U32 R180, RZ, RZ, R107 ;  /* 0x000000ffffb47224 */ /* 0x000fe200078e006b */
[----:B------:R-:W-:Y:S02]  /*9a10*/  LOP3.LUT R107, R2, 0x60, RZ, 0x3c, !PT ;  /* 0x00000060026b7812 */ /* 0x000fe400078e3cff */
[----:B------:R0:W2:Y:S04]  /*9a20*/  @!P0 LDG.E.U16 R179, [R40.64] ;  /* 0x0000000628b38981 */ /* 0x0000a8000c1e1500 */
[----:B------:R1:W-:Y:S01]  /*9a30*/  STS.U16 [R107+0x600], R51 ;  /* 0x000600336b007388 */ /* 0x0003e20000000400 */
[----:B0-----:R-:W-:-:S02]  /*9a40*/  IADD3 R40, P1, R202, R7, RZ ;  /* 0x00000007ca287210 */ /* 0x001fc40007f3e0ff */
[----:B-1----:R-:W-:-:S03]  /*9a50*/  PRMT R51, RZ, 0x7610, R51 ;  /* 0x00007610ff337816 */ /* 0x002fc60000000033 */
[----:B------:R-:W-:Y:S01]  /*9a60*/  IMAD.X R41, R201, 0x1, R6, P1 ;  /* 0x00000001c9297824 */ /* 0x000fe200008e0606 */
[----:B------:R0:W-:Y:S04]  /*9a70*/  STS.U16 [R107+0xe00], R50 ;  /* 0x000e00326b007388 */ /* 0x0001e80000000400 */
[----:B------:R1:W2:Y:S01]  /*9a80*/  @!P0 LDG.E.U16 R51, [R40.64] ;  /* 0x0000000628338981 */ /* 0x0002a2000c1e1500 */
[----:B0-----:R-:W-:Y:S02]  /*9a90*/  PRMT R50, RZ, 0x7610, R50 ;  /* 0x00007610ff327816 */ /* 0x001fe40000000032 */
[----:B-1----:R-:W-:-:S05]  /*9aa0*/  IADD3 R40, P1, R195, R7, RZ ;  /* 0x00000007c3287210 */ /* 0x002fca0007f3e0ff */
        /* <DEDUP_REMOVED lines=35> */
[----:B------:R-:W-:-:S05]  /*9ce0*/  IMAD.X R41, R9, 0x1, R6, P1 ;  /* 0x0000000109297824 */ /* 0x000fca00008e0606 */
[----:B------:R0:W2:Y:S04]  /*9cf0*/  @!P0 LDG.E.U16 R101, [R40.64] ;  /* 0x0000000628658981 */ /* 0x0000a8000c1e1500 */
[----:B------:R1:W-:Y:S04]  /*9d00*/  STS.U16 [R107+0x4e00], R108 ;  /* 0x004e006c6b007388 */ /* 0x0003e80000000400 */
[----:B------:R3:W-:Y:S01]  /*9d10*/  STS.U16 [R107+0x5600], R111 ;  /* 0x0056006f6b007388 */ /* 0x0007e20000000400 */
[----:B0-----:R-:W-:-:S03]  /*9d20*/  IMAD.MOV.U32 R40, RZ, RZ, R47 ;  /* 0x000000ffff287224 */ /* 0x001fc600078e002f */
[----:B------:R-:W2:Y:S01]  /*9d30*/  LDL.LU R47, [R1+0x1c8] ;  /* 0x0001c800012f7983 */ /* 0x000ea20000300800 */
[----:B------:R-:W-:Y:S02]  /*9d40*/  IMAD.MOV.U32 R41, RZ, RZ, R60 ;  /* 0x000000ffff297224 */ /* 0x000fe400078e003c */
[----:B-1----:R-:W-:Y:S01]  /*9d50*/  IMAD.MOV.U32 R108, RZ, RZ, R61 ;  /* 0x000000ffff6c7224 */ /* 0x002fe200078e003d */
[----:B------:R-:W2:Y:S01]  /*9d60*/  LDL.LU R60, [R1+0x1c4] ;  /* 0x0001c400013c7983 */ /* 0x000ea20000300800 */
[----:B---3--:R-:W-:-:S03]  /*9d70*/  IMAD.MOV.U32 R111, RZ, RZ, R62 ;  /* 0x000000ffff6f7224 */ /* 0x008fc600078e003e */
[----:B------:R-:W3:Y:S04]  /*9d80*/  LDL.LU R61, [R1+0x1c0] ;  /* 0x0001c000013d7983 */ /* 0x000ee80000300800 */
[----:B------:R0:W-:Y:S04]  /*9d90*/  STS.U16 [R107+0x5e00], R119 ;  /* 0x005e00776b007388 */ /* 0x0001e80000000400 */
[----:B------:R-:W3:Y:S04]  /*9da0*/  LDL.LU R62, [R1+0x1bc] ;  /* 0x0001bc00013e7983 */ /* 0x000ee80000300800 */
[----:B------:R1:W-:Y:S01]  /*9db0*/  STS.U16 [R107+0x6600], R122 ;  /* 0x0066007a6b007388 */ /* 0x0003e20000000400 */
[----:B0-----:R-:W-:-:S03]  /*9dc0*/  IMAD.MOV.U32 R119, RZ, RZ, R63 ;  /* 0x000000ffff777224 */ /* 0x001fc600078e003f */
[----:B------:R-:W3:Y:S04]  /*9dd0*/  LDL.LU R63, [R1+0x1b8] ;  /* 0x0001b800013f7983 */ /* 0x000ee80000300800 */
[----:B------:R0:W-:Y:S01]  /*9de0*/  STS.U16 [R107+0x6e00], R135 ;  /* 0x006e00876b007388 */ /* 0x0001e20000000400 */
[----:B-1----:R-:W-:-:S03]  /*9df0*/  IMAD.MOV.U32 R122, RZ, RZ, R104 ;  /* 0x000000ffff7a7224 */ /* 0x002fc600078e0068 */
[----:B------:R-:W3:Y:S04]  /*9e00*/  LDL.LU R104, [R1+0x1b4] ;  /* 0x0001b40001687983 */ /* 0x000ee80000300800 */
[----:B------:R1:W-:Y:S01]  /*9e10*/  STS.U16 [R107+0x7600], R178 ;  /* 0x007600b26b007388 */ /* 0x0003e20000000400 */
[----:B0-----:R-:W-:-:S03]  /*9e20*/  IMAD.MOV.U32 R135, RZ, RZ, R105 ;  /* 0x000000ffff877224 */ /* 0x001fc600078e0069 */
[----:B------:R-:W3:Y:S04]  /*9e30*/  LDL.LU R105, [R1+0x1b0] ;  /* 0x0001b00001697983 */ /* 0x000ee80000300800 */
[----:B------:R0:W-:Y:S01]  /*9e40*/  STS.U16 [R107+0x7e00], R181 ;  /* 0x007e00b56b007388 */ /* 0x0001e20000000400 */
[----:B-1----:R-:W-:-:S03]  /*9e50*/  IMAD.MOV.U32 R178, RZ, RZ, R106 ;  /* 0x000000ffffb27224 */ /* 0x002fc600078e006a */
[----:B------:R-:W3:Y:S04]  /*9e60*/  LDL.LU R106, [R1+0x1ac] ;  /* 0x0001ac00016a7983 */ /* 0x000ee80000300800 */
[----:B0-----:R-:W3:Y:S01]  /*9e70*/  LDL.LU R107, [R1+0x1a8] ;  /* 0x0001a800016b7983 */ /* 0x001ee20000300800 */
[----:B------:R-:W-:-:S03]  /*9e80*/  IMAD.MOV.U32 R181, RZ, RZ, R24 ;  /* 0x000000ffffb57224 */ /* 0x000fc600078e0018 */
[----:B------:R-:W3:Y:S04]  /*9e90*/  LDL.LU R24, [R1+0x1a4] ;  /* 0x0001a40001187983 */ /* 0x000ee80000300800 */
[----:B------:R0:W-:Y:S04]  /*9ea0*/  STS.U16 [R2+0x8800], R184 ;  /* 0x008800b802007388 */ /* 0x0001e80000000400 */
[----:B------:R-:W-:Y:S01]  /*9eb0*/  STS.U16 [R2+0x8000], R183 ;  /* 0x008000b702007388 */ /* 0x000fe20000000400 */
[----:B0-----:R-:W-:-:S03]  /*9ec0*/  LOP3.LUT R184, R2, 0x20, RZ, 0x3c, !PT ;  /* 0x0000002002b87812 */ /* 0x001fc600078e3cff */
[----:B------:R0:W-:Y:S04]  /*9ed0*/  STS.U16 [R2+0x9000], R185 ;  /* 0x009000b902007388 */ /* 0x0001e80000000400 */
[----:B------:R-:W-:Y:S04]  /*9ee0*/  STS.U16 [R2+0x9800], R186 ;  /* 0x009800ba02007388 */ /* 0x000fe80000000400 */
        /* <DEDUP_REMOVED lines=14> */
[----:B-----5:R-:W-:Y:S04]  /*9fd0*/  STS.U16 [R184+0x9200], R140 ;  /* 0x0092008cb8007388 */ /* 0x020fe80000000400 */
[----:B------:R-:W-:Y:S04]  /*9fe0*/  STS.U16 [R184+0x9a00], R175 ;  /* 0x009a00afb8007388 */ /* 0x000fe80000000400 */
[----:B----4-:R-:W-:Y:S04]  /*9ff0*/  STS.U16 [R184+0xa200], R189 ;  /* 0x00a200bdb8007388 */ /* 0x010fe80000000400 */
[----:B------:R-:W-:Y:S04]  /*a000*/  STS.U16 [R184+0xaa00], R190 ;  /* 0x00aa00beb8007388 */ /* 0x000fe80000000400 */
[----:B------:R-:W-:Y:S04]  /*a010*/  STS.U16 [R184+0xb200], R117 ;  /* 0x00b20075b8007388 */ /* 0x000fe80000000400 */
[----:B------:R-:W-:Y:S01]  /*a020*/  STS.U16 [R184+0xba00], R191 ;  /* 0x00ba00bfb8007388 */ /* 0x000fe20000000400 */
[----:B0-----:R-:W-:-:S03]  /*a030*/  LOP3.LUT R185, R2, 0x40, RZ, 0x3c, !PT ;  /* 0x0000004002b97812 */ /* 0x001fc600078e3cff */
[----:B------:R-:W-:Y:S04]  /*a040*/  STS.U16 [R184+0xc200], R65 ;  /* 0x00c20041b8007388 */ /* 0x000fe80000000400 */
[----:B------:R-:W-:Y:S04]  /*a050*/  STS.U16 [R184+0xca00], R132 ;  /* 0x00ca0084b8007388 */ /* 0x000fe80000000400 */
[----:B------:R-:W-:Y:S04]  /*a060*/  STS.U16 [R184+0xd200], R66 ;  /* 0x00d20042b8007388 */ /* 0x000fe80000000400 */
[----:B------:R-:W-:Y:S04]  /*a070*/  STS.U16 [R184+0xda00], R82 ;  /* 0x00da0052b8007388 */ /* 0x000fe80000000400 */
[----:B------:R-:W-:Y:S04]  /*a080*/  STS.U16 [R184+0xe200], R93 ;  /* 0x00e2005db8007388 */ /* 0x000fe80000000400 */
[----:B------:R-:W-:Y:S04]  /*a090*/  STS.U16 [R184+0xea00], R96 ;  /* 0x00ea0060b8007388 */ /* 0x000fe80000000400 */
[----:B------:R-:W-:Y:S04]  /*a0a0*/  STS.U16 [R184+0xf200], R99 ;  /* 0x00f20063b8007388 */ /* 0x000fe80000000400 */
        /* <DEDUP_REMOVED lines=19> */
[----:B--2---:R-:W-:Y:S04]  /*a1e0*/  STS.U16 [R184+0x8600], R110 ;  /* 0x0086006eb8007388 */ /* 0x004fe80000000400 */
        /* <DEDUP_REMOVED lines=14> */
[----:B------:R-:W-:Y:S01]  /*a2d0*/  BAR.SYNC.DEFER_BLOCKING 0x0 ;  /* 0x0000000000007b1d */ /* 0x000fe20000010000 */
[----:B------:R-:W-:-:S02]  /*a2e0*/  IMAD.MOV.U32 R183, RZ, RZ, R8 ;  /* 0x000000ffffb77224 */ /* 0x000fc400078e0008 */
[----:B------:R-:W-:Y:S02]  /*a2f0*/  IMAD.MOV.U32 R187, RZ, RZ, R135 ;  /* 0x000000ffffbb7224 */ /* 0x000fe400078e0087 */
[----:B0-----:R-:W-:Y:S02]  /*a300*/  IMAD.MOV.U32 R185, RZ, RZ, R183 ;  /* 0x000000ffffb97224 */ /* 0x001fe400078e00b7 */
[----:B------:R-:W-:Y:S02]  /*a310*/  IMAD.MOV.U32 R183, RZ, RZ, R40 ;  /* 0x000000ffffb77224 */ /* 0x000fe400078e0028 */
[----:B------:R-:W-:Y:S02]  /*a320*/  IMAD.MOV.U32 R173, RZ, RZ, R41 ;  /* 0x000000ffffad7224 */ /* 0x000fe400078e0029 */
[----:B------:R-:W-:Y:S01]  /*a330*/  IMAD.MOV.U32 R188, RZ, RZ, R122 ;  /* 0x000000ffffbc7224 */ /* 0x000fe200078e007a */
[----:B------:R-:W-:Y:S04]  /*a340*/  LDSM.16.MT88.4 R140, [R4] ;  /* 0x00000000048c783b */ /* 0x000fe80000004200 */
[----:B------:R-:W0:Y:S04]  /*a350*/  LDSM.16.M88.4 R100, [R3+0x8000] ;  /* 0x008000000364783b */ /* 0x000e280000000200 */
[----:B------:R-:W2:Y:S04]  /*a360*/  LDSM.16.M88.4 R92, [R3+0xa000] ;  /* 0x00a00000035c783b */ /* 0x000ea80000000200 */
[----:B------:R-:W4:Y:S04]  /*a370*/  LDSM.16.M88.4 R40, [R3+0xc000] ;  /* 0x00c000000328783b */ /* 0x000f280000000200 */
[----:B------:R-:W5:Y:S04]  /*a380*/  LDSM.16.MT88.4 R132, [R4+0x80] ;  /* 0x000080000484783b */ /* 0x000f680000004200 */
[----:B------:R-:W3:Y:S04]  /*a390*/  LDSM.16.M88.4 R120, [R3+0xe000] ;  /* 0x00e000000378783b */ /* 0x000ee80000000200 */
[----:B------:R-:W3:Y:S01]  /*a3a0*/  LDSM.16.MT88.4 R80, [R11] ;  /* 0x000000000b50783b */ /* 0x000ee20000004200 */
[----:B------:R-:W-:-:S02]  /*a3b0*/  IMAD.MOV.U32 R186, RZ, RZ, R181 ;  /* 0x000000ffffba7224 */ /* 0x000fc400078e00b5 */
[----:B------:R-:W-:Y:S01]  /*a3c0*/  IMAD.MOV.U32 R176, RZ, RZ, R178 ;  /* 0x000000ffffb07224 */ /* 0x000fe200078e00b2 */
[----:B------:R-:W3:Y:S01]  /*a3d0*/  LDSM.16.MT88.4 R64, [R4+0x1000] ;  /* 0x001000000440783b */ /* 0x000ee20000004200 */
[----:B-1----:R-:W-:Y:S02]  /*a3e0*/  IMAD.MOV.U32 R184, RZ, RZ, R119 ;  /* 0x000000ffffb87224 */ /* 0x002fe400078e0077 */
[----:B------:R-:W-:Y:S01]  /*a3f0*/  IMAD.MOV.U32 R178, RZ, RZ, R111 ;  /* 0x000000ffffb27224 */ /* 0x000fe200078e006f */
[----:B------:R-:W1:Y:S01]  /*a400*/  LDSM.16.MT88.4 R116, [R4+0x1080] ;  /* 0x001080000474783b */ /* 0x000e620000004200 */
[----:B------:R-:W-:-:S03]  /*a410*/  IMAD.MOV.U32 R181, RZ, RZ, R108 ;  /* 0x000000ffffb57224 */ /* 0x000fc600078e006c */
[----:B------:R-:W1:Y:S04]  /*a420*/  LDSM.16.MT88.4 R96, [R11+0x80] ;  /* 0x000080000b60783b */ /* 0x000e680000004200 */
[----:B------:R-:W1:Y:S01]  /*a430*/  LDSM.16.MT88.4 R108, [R11+0x1000] ;  /* 0x001000000b6c783b */ /* 0x000e620000004200 */
[C---:B0-----:R-:W-:Y:S03]  /*a440*/  HMMA.16816.F32 R48, R140.reuse, R100, R128 ;  /* 0x000000648c30723c */ /* 0x041fe60000001880 */
[----:B------:R-:W-:Y:S04]  /*a450*/  LDSM.16.MT88.4 R128, [R4+0x2080] ;  /* 0x002080000480783b */ /* 0x000fe80000004200 */
[----:B------:R-:W-:Y:S01]  /*a460*/  LDSM.16.MT88.4 R144, [R4+0x4080] ;  /* 0x004080000490783b */ /* 0x000fe20000004200 */
[C---:B--2---:R-:W-:Y:S08]  /*a470*/  HMMA.16816.F32 R52, R140.reuse, R92, R52 ;  /* 0x0000005c8c34723c */ /* 0x044ff00000001834 */
[----:B----4-:R-:W-:Y:S08]  /*a480*/  HMMA.16816.F32 R56, R140, R40, R56 ;  /* 0x000000288c38723c */ /* 0x010ff00000001838 */
[C---:B-----5:R-:W-:Y:S08]  /*a490*/  HMMA.16816.F32 R68, R132.reuse, R100, R68 ;  /* 0x000000648444723c */ /* 0x060ff00000001844 */
[C---:B------:R-:W-:Y:S08]  /*a4a0*/  HMMA.16816.F32 R72, R132.reuse, R92, R72 ;  /* 0x0000005c8448723c */ /* 0x040ff00000001848 */
[----:B------:R-:W-:Y:S08]  /*a4b0*/  HMMA.16816.F32 R76, R132, R40, R76 ;  /* 0x00000028844c723c */ /* 0x000ff0000000184c */
[-C--:B---3--:R-:W-:Y:S01]  /*a4c0*/  HMMA.16816.F32 R88, R140, R120.reuse, R88 ;  /* 0x000000788c58723c */ /* 0x088fe20000001858 */
[----:B------:R-:W-:Y:S07]  /*a4d0*/  LDSM.16.MT88.4 R140, [R11+0x4000] ;  /* 0x004000000b8c783b */ /* 0x000fee0000004200 */
[----:B------:R-:W-:Y:S01]  /*a4e0*/  HMMA.16816.F32 R36, R132, R120, R36 ;  /* 0x000000788424723c */ /* 0x000fe20000001824 */
[----:B------:R-:W-:Y:S07]  /*a4f0*/  LDSM.16.MT88.4 R132, [R4+0x2000] ;  /* 0x002000000484783b */ /* 0x000fee0000004200 */
[C---:B------:R-:W-:Y:S08]  /*a500*/  HMMA.16816.F32 R84, R80.reuse, R100, R84 ;  /* 0x000000645054723c */ /* 0x040ff00000001854 */
[C---:B------:R-:W-:Y:S08]  /*a510*/  HMMA.16816.F32 R112, R80.reuse, R92, R112 ;  /* 0x0000005c5070723c */ /* 0x040ff00000001870 */
[C---:B------:R-:W-:Y:S08]  /*a520*/  HMMA.16816.F32 R136, R80.reuse, R40, R136 ;  /* 0x000000285088723c */ /* 0x040ff00000001888 */
[----:B------:R-:W-:Y:S01]  /*a530*/  HMMA.16816.F32 R32, R80, R120, R32 ;  /* 0x000000785020723c */ /* 0x000fe20000001820 */
[----:B------:R-:W0:Y:S07]  /*a540*/  LDSM.16.MT88.4 R80, [R11+0x1080] ;  /* 0x001080000b50783b */ /* 0x000e2e0000004200 */
[C---:B------:R-:W-:Y:S08]  /*a550*/  HMMA.16816.F32 R48, R64.reuse, R102, R48 ;  /* 0x000000664030723c */ /* 0x040ff00000001830 */
[C---:B------:R-:W-:Y:S08]  /*a560*/  HMMA.16816.F32 R52, R64.reuse, R94, R52 ;  /* 0x0000005e4034723c */ /* 0x040ff00000001834 */
[----:B------:R-:W-:Y:S08]  /*a570*/  HMMA.16816.F32 R56, R64, R42, R56 ;  /* 0x0000002a4038723c */ /* 0x000ff00000001838 */
[C---:B-1----:R-:W-:Y:S08]  /*a580*/  HMMA.16816.F32 R68, R116.reuse, R102, R68 ;  /* 0x000000667444723c */ /* 0x042ff00000001844 */
[C---:B------:R-:W-:Y:S08]  /*a590*/  HMMA.16816.F32 R72, R116.reuse, R94, R72 ;  /* 0x0000005e7448723c */ /* 0x040ff00000001848 */
[----:B------:R-:W-:Y:S08]  /*a5a0*/  HMMA.16816.F32 R76, R116, R42, R76 ;  /* 0x0000002a744c723c */ /* 0x000ff0000000184c */
[C---:B------:R-:W-:Y:S08]  /*a5b0*/  HMMA.16816.F32 R124, R96.reuse, R100, R124 ;  /* 0x00000064607c723c */ /* 0x040ff0000000187c */
[C---:B------:R-:W-:Y:S08]  /*a5c0*/  HMMA.16816.F32 R44, R96.reuse, R92, R44 ;  /* 0x0000005c602c723c */ /* 0x040ff0000000182c */
[C---:B------:R-:W-:Y:S08]  /*a5d0*/  HMMA.16816.F32 R60, R96.reuse, R40, R60 ;  /* 0x00000028603c723c */ /* 0x040ff0000000183c */
[----:B------:R-:W-:Y:S01]  /*a5e0*/  HMMA.16816.F32 R104, R96, R120, R104 ;  /* 0x000000786068723c */ /* 0x000fe20000001868 */
[----:B------:R-:W1:Y:S07]  /*a5f0*/  LDSM.16.M88.4 R96, [R24+0x8000] ;  /* 0x008000001860783b */ /* 0x000e6e0000000200 */
[-C--:B------:R-:W-:Y:S01]  /*a600*/  HMMA.16816.F32 R64, R64, R122.reuse, R88 ;  /* 0x0000007a4040723c */ /* 0x080fe20000001858 */
[----:B------:R-:W2:Y:S07]  /*a610*/  LDSM.16.M88.4 R88, [R24+0xa000] ;  /* 0x00a000001858783b */ /* 0x000eae0000000200 */
[----:B------:R-:W-:Y:S01]  /*a620*/  HMMA.16816.F32 R116, R116, R122, R36 ;  /* 0x0000007a7474723c */ /* 0x000fe20000001824 */
[----:B------:R-:W3:Y:S07]  /*a630*/  LDSM.16.M88.4 R36, [R24+0xc000] ;  /* 0x00c000001824783b */ /* 0x000eee0000000200 */
[C---:B------:R-:W-:Y:S08]  /*a640*/  HMMA.16816.F32 R84, R108.reuse, R102, R84 ;  /* 0x000000666c54723c */ /* 0x040ff00000001854 */
[C---:B------:R-:W-:Y:S08]  /*a650*/  HMMA.16816.F32 R112, R108.reuse, R94, R112 ;  /* 0x0000005e6c70723c */ /* 0x040ff00000001870 */
[C---:B------:R-:W-:Y:S08]  /*a660*/  HMMA.16816.F32 R136, R108.reuse, R42, R136 ;  /* 0x0000002a6c88723c */ /* 0x040ff00000001888 */
[----:B------:R-:W-:Y:S01]  /*a670*/  HMMA.16816.F32 R108, R108, R122, R32 ;  /* 0x0000007a6c6c723c */ /* 0x000fe20000001820 */
[----:B------:R-:W4:Y:S07]  /*a680*/  LDSM.16.M88.4 R32, [R24+0xe000] ;  /* 0x00e000001820783b */ /* 0x000f2e0000000200 */
[C---:B0-----:R-:W-:Y:S01]  /*a690*/  HMMA.16816.F32 R40, R80.reuse, R42, R60 ;  /* 0x0000002a5028723c */ /* 0x041fe2000000183c */
[----:B------:R-:W0:Y:S07]  /*a6a0*/  LDSM.16.MT88.4 R60, [R4+0x3000] ;  /* 0x00300000043c783b */ /* 0x000e2e0000004200 */
[C---:B------:R-:W-:Y:S01]  /*a6b0*/  HMMA.16816.F32 R100, R80.reuse, R102, R124 ;  /* 0x000000665064723c */ /* 0x040fe2000000187c */
[----:B------:R-:W-:Y:S07]  /*a6c0*/  LDSM.16.MT88.4 R124, [R11+0x2000] ;  /* 0x002000000b7c783b */ /* 0x000fee0000004200 */
[C---:B------:R-:W-:Y:S01]  /*a6d0*/  HMMA.16816.F32 R92, R80.reuse, R94, R44 ;  /* 0x0000005e505c723c */ /* 0x040fe2000000182c */
[----:B------:R-:W5:Y:S07]  /*a6e0*/  LDSM.16.MT88.4 R44, [R11+0x2080] ;  /* 0x002080000b2c783b */ /* 0x000f6e0000004200 */
[----:B------:R-:W-:Y:S01]  /*a6f0*/  HMMA.16816.F32 R120, R80, R122, R104 ;  /* 0x0000007a5078723c */ /* 0x000fe20000001868 */
[----:B------:R-:W0:Y:S04]  /*a700*/  LDSM.16.MT88.4 R80, [R4+0x3080] ;  /* 0x003080000450783b */ /* 0x000e280000004200 */
[----:B------:R-:W0:Y:S03]  /*a710*/  LDSM.16.MT88.4 R104, [R11+0x3000] ;  /* 0x003000000b68783b */ /* 0x000e260000004200 */
[C---:B-1----:R-:W-:Y:S08]  /*a720*/  HMMA.16816.F32 R48, R132.reuse, R96, R48 ;  /* 0x000000608430723c */ /* 0x042ff00000001830 */
[C---:B--2---:R-:W-:Y:S08]  /*a730*/  HMMA.16816.F32 R52, R132.reuse, R88, R52 ;  /* 0x000000588434723c */ /* 0x044ff00000001834 */
[C---:B---3--:R-:W-:Y:S08]  /*a740*/  HMMA.16816.F32 R56, R132.reuse, R36, R56 ;  /* 0x000000248438723c */ /* 0x048ff00000001838 */
[----:B----4-:R-:W-:Y:S01]  /*a750*/  HMMA.16816.F32 R64, R132, R32, R64 ;  /* 0x000000208440723c */ /* 0x010fe20000001840 */
[----:B------:R-:W-:Y:S07]  /*a760*/  LDSM.16.MT88.4 R132, [R4+0x4000] ;  /* 0x004000000484783b */ /* 0x000fee0000004200 */
[C---:B------:R-:W-:Y:S08]  /*a770*/  HMMA.16816.F32 R68, R128.reuse, R96, R68 ;  /* 0x000000608044723c */ /* 0x040ff00000001844 */
[C---:B------:R-:W-:Y:S08]  /*a780*/  HMMA.16816.F32 R72, R128.reuse, R88, R72 ;  /* 0x000000588048723c */ /* 0x040ff00000001848 */
[C---:B------:R-:W-:Y:S08]  /*a790*/  HMMA.16816.F32 R76, R128.reuse, R36, R76 ;  /* 0x00000024804c723c */ /* 0x040ff0000000184c */
[----:B------:R-:W-:Y:S01]  /*a7a0*/  HMMA.16816.F32 R116, R128, R32, R116 ;  /* 0x000000208074723c */ /* 0x000fe20000001874 */
[----:B------:R-:W-:Y:S07]  /*a7b0*/  LDSM.16.M88.4 R128, [R3+0x8080] ;  /* 0x008080000380783b */ /* 0x000fee0000000200 */
[C---:B0-----:R-:W-:Y:S08]  /*a7c0*/  HMMA.16816.F32 R48, R60.reuse, R98, R48 ;  /* 0x000000623c30723c */ /* 0x041ff00000001830 */
[C---:B------:R-:W-:Y:S08]  /*a7d0*/  HMMA.16816.F32 R52, R60.reuse, R90, R52 ;  /* 0x0000005a3c34723c */ /* 0x040ff00000001834 */
[C---:B------:R-:W-:Y:S08]  /*a7e0*/  HMMA.16816.F32 R56, R60.reuse, R38, R56 ;  /* 0x000000263c38723c */ /* 0x040ff00000001838 */
[----:B------:R-:W-:Y:S01]  /*a7f0*/  HMMA.16816.F32 R60, R60, R34, R64 ;  /* 0x000000223c3c723c */ /* 0x000fe20000001840 */
[----:B------:R-:W0:Y:S07]  /*a800*/  LDSM.16.MT88.4 R64, [R11+0x3080] ;  /* 0x003080000b40783b */ /* 0x000e2e0000004200 */
[C---:B-----5:R-:W-:Y:S08]  /*a810*/  HMMA.16816.F32 R100, R44.reuse, R96, R100 ;  /* 0x000000602c64723c */ /* 0x060ff00000001864 */
[C---:B------:R-:W-:Y:S08]  /*a820*/  HMMA.16816.F32 R92, R44.reuse, R88, R92 ;  /* 0x000000582c5c723c */ /* 0x040ff0000000185c */
[----:B------:R-:W-:Y:S08]  /*a830*/  HMMA.16816.F32 R40, R44, R36, R40 ;  /* 0x000000242c28723c */ /* 0x000ff00000001828 */
[C---:B------:R-:W-:Y:S08]  /*a840*/  HMMA.16816.F32 R68, R80.reuse, R98, R68 ;  /* 0x000000625044723c */ /* 0x040ff00000001844 */
[C---:B------:R-:W-:Y:S08]  /*a850*/  HMMA.16816.F32 R72, R80.reuse, R90, R72 ;  /* 0x0000005a5048723c */ /* 0x040ff00000001848 */
[----:B------:R-:W-:Y:S08]  /*a860*/  HMMA.16816.F32 R76, R80, R38, R76 ;  /* 0x00000026504c723c */ /* 0x000ff0000000184c */
[C---:B------:R-:W-:Y:S08]  /*a870*/  HMMA.16816.F32 R84, R124.reuse, R96, R84 ;  /* 0x000000607c54723c */ /* 0x040ff00000001854 */
[C---:B------:R-:W-:Y:S08]  /*a880*/  HMMA.16816.F32 R112, R124.reuse, R88, R112 ;  /* 0x000000587c70723c */ /* 0x040ff00000001870 */
[C---:B------:R-:W-:Y:S08]  /*a890*/  HMMA.16816.F32 R136, R124.reuse, R36, R136 ;  /* 0x000000247c88723c */ /* 0x040ff00000001888 */
[-C--:B------:R-:W-:Y:S01]  /*a8a0*/  HMMA.16816.F32 R108, R124, R32.reuse, R108 ;  /* 0x000000207c6c723c */ /* 0x080fe2000000186c */
[----:B------:R-:W-:Y:S07]  /*a8b0*/  LDSM.16.M88.4 R124, [R3+0xc080] ;  /* 0x00c08000037c783b */ /* 0x000fee0000000200 */
[----:B------:R-:W-:Y:S01]  /*a8c0*/  HMMA.16816.F32 R44, R44, R32, R120 ;  /* 0x000000202c2c723c */ /* 0x000fe20000001878 */
[----:B------:R-:W1:Y:S07]  /*a8d0*/  LDSM.16.M88.4 R120, [R3+0xa080] ;  /* 0x00a080000378783b */ /* 0x000e6e0000000200 */
[----:B------:R-:W-:Y:S01]  /*a8e0*/  HMMA.16816.F32 R80, R80, R34, R116 ;  /* 0x000000225050723c */ /* 0x000fe20000001874 */
[----:B------:R-:W2:Y:S07]  /*a8f0*/  LDSM.16.M88.4 R116, [R3+0xe080] ;  /* 0x00e080000374783b */ /* 0x000eae0000000200 */
[C---:B------:R-:W-:Y:S08]  /*a900*/  HMMA.16816.F32 R84, R104.reuse, R98, R84 ;  /* 0x000000626854723c */ /* 0x040ff00000001854 */
[C---:B------:R-:W-:Y:S08]  /*a910*/  HMMA.16816.F32 R112, R104.reuse, R90, R112 ;  /* 0x0000005a6870723c */ /* 0x040ff00000001870 */
[C---:B------:R-:W-:Y:S08]  /*a920*/  HMMA.16816.F32 R136, R104.reuse, R38, R136 ;  /* 0x000000266888723c */ /* 0x040ff00000001888 */
[----:B------:R-:W-:Y:S01]  /*a930*/  HMMA.16816.F32 R108, R104, R34, R108 ;  /* 0x00000022686c723c */ /* 0x000fe2000000186c */
[----:B------:R-:W3:Y:S07]  /*a940*/  LDSM.16.MT88.4 R104, [R11+0x4080] ;  /* 0x004080000b68783b */ /* 0x000eee0000004200 */
[C---:B0-----:R-:W-:Y:S01]  /*a950*/  HMMA.16816.F32 R92, R64.reuse, R90, R92 ;  /* 0x0000005a405c723c */ /* 0x041fe2000000185c */
[----:B------:R-:W0:Y:S07]  /*a960*/  LDSM.16.MT88.4 R88, [R4+0x5000] ;  /* 0x005000000458783b */ /* 0x000e2e0000004200 */
[C---:B------:R-:W-:Y:S01]  /*a970*/  HMMA.16816.F32 R44, R64.reuse, R34, R44 ;  /* 0x00000022402c723c */ /* 0x040fe2000000182c */
[----:B------:R-:W4:Y:S07]  /*a980*/  LDSM.16.MT88.4 R32, [R4+0x5080] ;  /* 0x005080000420783b */ /* 0x000f2e0000004200 */
[C---:B------:R-:W-:Y:S08]  /*a990*/  HMMA.16816.F32 R100, R64.reuse, R98, R100 ;  /* 0x000000624064723c */ /* 0x040ff00000001864 */
[----:B------:R-:W-:Y:S01]  /*a9a0*/  HMMA.16816.F32 R40, R64, R38, R40 ;  /* 0x000000264028723c */ /* 0x000fe20000001828 */
[----:B------:R-:W5:Y:S07]  /*a9b0*/  LDSM.16.MT88.4 R36, [R11+0x5000] ;  /* 0x005000000b24783b */ /* 0x000f6e0000004200 */
[-C--:B------:R-:W-:Y:S08]  /*a9c0*/  HMMA.16816.F32 R48, R132, R128.reuse, R48 ;  /* 0x000000808430723c */ /* 0x080ff00000001830 */
[C---:B------:R-:W-:Y:S08]  /*a9d0*/  HMMA.16816.F32 R68, R144.reuse, R128, R68 ;  /* 0x000000809044723c */ /* 0x040ff00000001844 */
[C---:B-1----:R-:W-:Y:S08]  /*a9e0*/  HMMA.16816.F32 R72, R144.reuse, R120, R72 ;  /* 0x000000789048723c */ /* 0x042ff00000001848 */
[C---:B------:R-:W-:Y:S08]  /*a9f0*/  HMMA.16816.F32 R76, R144.reuse, R124, R76 ;  /* 0x0000007c904c723c */ /* 0x040ff0000000184c */
[----:B--2---:R-:W-:Y:S01]  /*aa00*/  HMMA.16816.F32 R80, R144, R116, R80 ;  /* 0x000000749050723c */ /* 0x004fe20000001850 */
[----:B------:R-:W-:Y:S01]  /*aa10*/  IMAD.MOV.U32 R8, RZ, RZ, c[0x0][0x18c] ;  /* 0x00006300ff087624 */ /* 0x000fe200078e00ff */
[----:B------:R-:W-:Y:S06]  /*aa20*/  LDSM.16.MT88.4 R144, [R4+0x6000] ;  /* 0x006000000490783b */ /* 0x000fec0000004200 */
[C---:B------:R-:W-:Y:S08]  /*aa30*/  HMMA.16816.F32 R52, R132.reuse, R120, R52 ;  /* 0x000000788434723c */ /* 0x040ff00000001834 */
[C---:B------:R-:W-:Y:S08]  /*aa40*/  HMMA.16816.F32 R56, R132.reuse, R124, R56 ;  /* 0x0000007c8438723c */ /* 0x040ff00000001838 */
[----:B------:R-:W-:Y:S08]  /*aa50*/  HMMA.16816.F32 R60, R132, R116, R60 ;  /* 0x00000074843c723c */ /* 0x000ff0000000183c */
[C---:B---3--:R-:W-:Y:S08]  /*aa60*/  HMMA.16816.F32 R100, R104.reuse, R128, R100 ;  /* 0x000000806864723c */ /* 0x048ff00000001864 */
[C---:B------:R-:W-:Y:S08]  /*aa70*/  HMMA.16816.F32 R92, R104.reuse, R120, R92 ;  /* 0x00000078685c723c */ /* 0x040ff0000000185c */
[C---:B------:R-:W-:Y:S01]  /*aa80*/  HMMA.16816.F32 R64, R104.reuse, R124, R40 ;  /* 0x0000007c6840723c */ /* 0x040fe20000001828 */
[----:B------:R-:W-:Y:S07]  /*aa90*/  LDSM.16.M88.4 R40, [R24+0xc080] ;  /* 0x00c080001828783b */ /* 0x000fee0000000200 */
[----:B------:R-:W-:Y:S01]  /*aaa0*/  HMMA.16816.F32 R96, R104, R116, R44 ;  /* 0x000000746860723c */ /* 0x000fe2000000182c */
[----:B------:R-:W-:Y:S04]  /*aab0*/  LDSM.16.M88.4 R44, [R24+0xa080] ;  /* 0x00a08000182c783b */ /* 0x000fe80000000200 */
[----:B------:R-:W-:Y:S03]  /*aac0*/  LDSM.16.M88.4 R104, [R24+0xe080] ;  /* 0x00e080001868783b */ /* 0x000fe60000000200 */
[-C--:B0-----:R-:W-:Y:S01]  /*aad0*/  HMMA.16816.F32 R132, R88, R130.reuse, R48 ;  /* 0x000000825884723c */ /* 0x081fe20000001830 */
[----:B------:R-:W-:Y:S07]  /*aae0*/  LDSM.16.M88.4 R48, [R24+0x8080] ;  /* 0x008080001830783b */ /* 0x000fee0000000200 */
[C---:B----4-:R-:W-:Y:S08]  /*aaf0*/  HMMA.16816.F32 R68, R32.reuse, R130, R68 ;  /* 0x000000822044723c */ /* 0x050ff00000001844 */
[C---:B------:R-:W-:Y:S08]  /*ab00*/  HMMA.16816.F32 R72, R32.reuse, R122, R72 ;  /* 0x0000007a2048723c */ /* 0x040ff00000001848 */
[C---:B------:R-:W-:Y:S08]  /*ab10*/  HMMA.16816.F32 R76, R32.reuse, R126, R76 ;  /* 0x0000007e204c723c */ /* 0x040ff0000000184c */
[----:B------:R-:W-:Y:S01]  /*ab20*/  HMMA.16816.F32 R80, R32, R118, R80 ;  /* 0x000000762050723c */ /* 0x000fe20000001850 */
[----:B------:R-:W0:Y:S07]  /*ab30*/  LDSM.16.MT88.4 R32, [R4+0x6080] ;  /* 0x006080000420783b */ /* 0x000e2e0000004200 */
[C---:B------:R-:W-:Y:S08]  /*ab40*/  HMMA.16816.F32 R84, R140.reuse, R128, R84 ;  /* 0x000000808c54723c */ /* 0x040ff00000001854 */
[C---:B------:R-:W-:Y:S08]  /*ab50*/  HMMA.16816.F32 R112, R140.reuse, R120, R112 ;  /* 0x000000788c70723c */ /* 0x040ff00000001870 */
[C---:B------:R-:W-:Y:S08]  /*ab60*/  HMMA.16816.F32 R136, R140.reuse, R124, R136 ;  /* 0x0000007c8c88723c */ /* 0x040ff00000001888 */
[----:B------:R-:W-:Y:S01]  /*ab70*/  HMMA.16816.F32 R108, R140, R116, R108 ;  /* 0x000000748c6c723c */ /* 0x000fe2000000186c */
[----:B------:R-:W1:Y:S01]  /*ab80*/  LDSM.16.MT88.4 R140, [R11+0x5080] ;  /* 0x005080000b8c783b */ /* 0x000e620000004200 */
[----:B------:R-:W-:-:S06]  /*ab90*/  IMAD.SHL.U32 R8, R8, 0x80, RZ ;  /* 0x0000008008087824 */ /* 0x000fcc00078e00ff */
[C---:B-----5:R-:W-:Y:S08]  /*aba0*/  HMMA.16816.F32 R84, R36.reuse, R130, R84 ;  /* 0x000000822454723c */ /* 0x060ff00000001854 */
[C---:B------:R-:W-:Y:S08]  /*abb0*/  HMMA.16816.F32 R112, R36.reuse, R122, R112 ;  /* 0x0000007a2470723c */ /* 0x040ff00000001870 */
[C---:B------:R-:W-:Y:S08]  /*abc0*/  HMMA.16816.F32 R136, R36.reuse, R126, R136 ;  /* 0x0000007e2488723c */ /* 0x040ff00000001888 */
[----:B------:R-:W-:Y:S07]  /*abd0*/  HMMA.16816.F32 R108, R36, R118, R108 ;  /* 0x00000076246c723c */ /* 0x000fee000000186c */
[----:B------:R-:W-:-:S02]  /*abe0*/  IMAD.MOV.U32 R38, RZ, RZ, R237 ;  /* 0x000000ffff267224 */ /* 0x000fc400078e00ed */
[----:B------:R-:W-:Y:S02]  /*abf0*/  IMAD.MOV.U32 R39, RZ, RZ, R5 ;  /* 0x000000ffff277224 */ /* 0x000fe400078e0005 */
[----:B------:R-:W-:Y:S02]  /*ac00*/  IMAD.MOV.U32 R36, RZ, RZ, R238 ;  /* 0x000000ffff247224 */ /* 0x000fe400078e00ee */
[----:B------:R-:W-:Y:S02]  /*ac10*/  IMAD.MOV.U32 R37, RZ, RZ, R26 ;  /* 0x000000ffff257224 */ /* 0x000fe400078e001a */
[----:B------:R-:W-:-:S04]  /*ac20*/  IMAD.WIDE R38, R8, 0x2, R38 ;  /* 0x0000000208267825 */ /* 0x000fc800078e0226 */
[----:B------:R-:W-:-:S04]  /*ac30*/  IMAD.WIDE R36, R8, 0x2, R36 ;  /* 0x0000000208247825 */ /* 0x000fc800078e0224 */
[----:B------:R-:W-:Y:S02]  /*ac40*/  IMAD.MOV.U32 R237, RZ, RZ, R38 ;  /* 0x000000ffffed7224 */ /* 0x000fe400078e0026 */
[----:B------:R-:W-:Y:S02]  /*ac50*/  IMAD.MOV.U32 R5, RZ, RZ, R39 ;  /* 0x000000ffff057224 */ /* 0x000fe400078e0027 */
[----:B------:R-:W-:Y:S02]  /*ac60*/  IMAD.MOV.U32 R238, RZ, RZ, R36 ;  /* 0x000000ffffee7224 */ /* 0x000fe400078e0024 */
[----:B------:R-:W-:Y:S02]  /*ac70*/  IMAD.MOV.U32 R26, RZ, RZ, R37 ;  /* 0x000000ffff1a7224 */ /* 0x000fe400078e0025 */
[----:B------:R-:W2:Y:S01]  /*ac80*/  LDSM.16.MT88.4 R36, [R11+0x6000] ;  /* 0x006000000b24783b */ /* 0x000ea20000004200 */
[C---:B0-----:R-:W-:Y:S08]  /*ac90*/  HMMA.16816.F32 R68, R32.reuse, R48, R68 ;  /* 0x000000302044723c */ /* 0x041ff00000001844 */
[C---:B------:R-:W-:Y:S08]  /*aca0*/  HMMA.16816.F32 R72, R32.reuse, R44, R72 ;  /* 0x0000002c2048723c */ /* 0x040ff00000001848 */
[C---:B------:R-:W-:Y:S08]  /*acb0*/  HMMA.16816.F32 R76, R32.reuse, R40, R76 ;  /* 0x00000028204c723c */ /* 0x040ff0000000184c */
[----:B------:R-:W-:Y:S01]  /*acc0*/  HMMA.16816.F32 R80, R32, R104, R80 ;  /* 0x000000682050723c */ /* 0x000fe20000001850 */
[----:B------:R-:W0:Y:S07]  /*acd0*/  LDSM.16.MT88.4 R32, [R11+0x6080] ;  /* 0x006080000b20783b */ /* 0x000e2e0000004200 */
        /* <DEDUP_REMOVED lines=13> */
[----:B------:R-:W-:Y:S02]  /*adb0*/  IMAD.MOV.U32 R20, RZ, RZ, R90 ;  /* 0x000000ffff147224 */ /* 0x000fe400078e005a */
[----:B------:R-:W-:-:S02]  /*adc0*/  IMAD.MOV.U32 R25, RZ, RZ, R91 ;  /* 0x000000ffff197224 */ /* 0x000fc400078e005b */
[----:B------:R-:W-:Y:S02]  /*add0*/  IMAD.MOV.U32 R90, RZ, RZ, R22 ;  /* 0x000000ffff5a7224 */ /* 0x000fe400078e0016 */
[----:B------:R-:W-:Y:S02]  /*ade0*/  IMAD.MOV.U32 R91, RZ, RZ, R12 ;  /* 0x000000ffff5b7224 */ /* 0x000fe400078e000c */
[C---:B------:R-:W-:Y:S01]  /*adf0*/  IMAD.WIDE R88, R8.reuse, 0x2, R88 ;  /* 0x0000000208587825 */ /* 0x040fe200078e0258 */
[----:B-1----:R-:W-:Y:S03]  /*ae00*/  HMMA.16816.F32 R64, R140, R126, R64 ;  /* 0x0000007e8c40723c */ /* 0x002fe60000001840 */
        /* <DEDUP_REMOVED lines=15> */
[----:B------:R-:W-:Y:S01]  /*af00*/  IMAD.MOV.U32 R13, RZ, RZ, R91 ;  /* 0x000000ffff0d7224 */ /* 0x000fe200078e005b */
[----:B------:R-:W-:Y:S01]  /*af10*/  HMMA.16816.F32 R100, R140, R130, R100 ;  /* 0x000000828c64723c */ /* 0x000fe20000001864 */
[----:B------:R-:W-:-:S02]  /*af20*/  IMAD.MOV.U32 R91, RZ, RZ, R31 ;  /* 0x000000ffff5b7224 */ /* 0x000fc400078e001f */
[----:B------:R-:W-:-:S04]  /*af30*/  IMAD.WIDE R30, R8, 0x2, R88 ;  /* 0x00000002081e7825 */ /* 0x000fc800078e0258 */
[----:B------:R-:W-:Y:S01]  /*af40*/  IMAD.MOV.U32 R88, RZ, RZ, R212 ;  /* 0x000000ffff587224 */ /* 0x000fe200078e00d4 */
[C---:B------:R-:W-:Y:S01]  /*af50*/  HMMA.16816.F32 R92, R140.reuse, R122, R92 ;  /* 0x0000007a8c5c723c */ /* 0x040fe2000000185c */
[----:B------:R-:W-:Y:S01]  /*af60*/  IMAD.MOV.U32 R89, RZ, RZ, R243 ;  /* 0x000000ffff597224 */ /* 0x000fe200078e00f3 */
[----:B------:R-:W3:Y:S06]  /*af70*/  LDL.LU R212, [R1+0x1a0] ;  /* 0x0001a00001d47983 */ /* 0x000eec0000300800 */
[----:B------:R-:W-:Y:S01]  /*af80*/  HMMA.16816.F32 R96, R140, R118, R96 ;  /* 0x000000768c60723c */ /* 0x000fe20000001860 */
[----:B------:R-:W-:-:S07]  /*af90*/  IMAD.WIDE R88, R8, 0x2, R88 ;  /* 0x0000000208587825 */ /* 0x000fce00078e0258 */
[C---:B--2---:R-:W-:Y:S08]  /*afa0*/  HMMA.16816.F32 R84, R36.reuse, R48, R84 ;  /* 0x000000302454723c */ /* 0x044ff00000001854 */
[C---:B------:R-:W-:Y:S08]  /*afb0*/  HMMA.16816.F32 R112, R36.reuse, R44, R112 ;  /* 0x0000002c2470723c */ /* 0x040ff00000001870 */
[C---:B------:R-:W-:Y:S08]  /*afc0*/  HMMA.16816.F32 R136, R36.reuse, R40, R136 ;  /* 0x000000282488723c */ /* 0x040ff00000001888 */
[----:B------:R-:W-:Y:S07]  /*afd0*/  HMMA.16816.F32 R108, R36, R104, R108 ;  /* 0x00000068246c723c */ /* 0x000fee000000186c */
[----:B------:R-:W-:-:S02]  /*afe0*/  IMAD.MOV.U32 R36, RZ, RZ, R217 ;  /* 0x000000ffff247224 */ /* 0x000fc400078e00d9 */
[----:B------:R-:W-:Y:S01]  /*aff0*/  IMAD.MOV.U32 R37, RZ, RZ, R246 ;  /* 0x000000ffff257224 */ /* 0x000fe200078e00f6 */
[-C--:B------:R-:W-:Y:S03]  /*b000*/  HMMA.16816.F32 R56, R144, R40.reuse, R56 ;  /* 0x000000289038723c */ /* 0x080fe60000001838 */
[----:B------:R-:W-:Y:S01]  /*b010*/  IMAD.WIDE R36, R8, 0x2, R36 ;  /* 0x0000000208247825 */ /* 0x000fe200078e0224 */
[----:B------:R-:W-:Y:S04]  /*b020*/  STL [R1+0x44], R88 ;  /* 0x0000445801007387 */ /* 0x000fe80000100800 */
[----:B0-----:R-:W-:Y:S01]  /*b030*/  HMMA.16816.F32 R64, R32, R40, R64 ;  /* 0x000000282040723c */ /* 0x001fe20000001840 */
[----:B------:R-:W2:Y:S01]  /*b040*/  LDL.LU R217, [R1+0x19c] ;  /* 0x00019c0001d97983 */ /* 0x000ea20000300800 */
[----:B------:R-:W-:-:S05]  /*b050*/  IMAD.MOV.U32 R246, RZ, RZ, R37 ;  /* 0x000000fffff67224 */ /* 0x000fca00078e0025 */
[----:B------:R-:W-:Y:S02]  /*b060*/  IMAD.MOV.U32 R40, RZ, RZ, R165 ;  /* 0x000000ffff287224 */ /* 0x000fe400078e00a5 */
[----:B------:R-:W-:Y:S01]  /*b070*/  IMAD.MOV.U32 R41, RZ, RZ, R164 ;  /* 0x000000ffff297224 */ /* 0x000fe200078e00a4 */
[----:B------:R0:W-:Y:S03]  /*b080*/  STL [R1+0x48], R36 ;  /* 0x0000482401007387 */ /* 0x0001e60000100800 */
[----:B------:R-:W-:-:S04]  /*b090*/  IMAD.WIDE R40, R8, 0x2, R40 ;  /* 0x0000000208287825 */ /* 0x000fc800078e0228 */
[----:B------:R-:W-:Y:S02]  /*b0a0*/  IMAD.MOV.U32 R165, RZ, RZ, R40 ;  /* 0x000000ffffa57224 */ /* 0x000fe400078e0028 */
[----:B0-----:R-:W-:Y:S02]  /*b0b0*/  IMAD.MOV.U32 R36, RZ, RZ, R218 ;  /* 0x000000ffff247224 */ /* 0x001fe400078e00da */
[----:B------:R-:W-:Y:S01]  /*b0c0*/  IMAD.MOV.U32 R37, RZ, RZ, R247 ;  /* 0x000000ffff257224 */ /* 0x000fe200078e00f7 */
[----:B------:R-:W4:Y:S01]  /*b0d0*/  LDL.LU R218, [R1+0x198] ;  /* 0x0001980001da7983 */ /* 0x000f220000300800 */
[----:B------:R-:W-:Y:S02]  /*b0e0*/  IMAD.MOV.U32 R164, RZ, RZ, R41 ;  /* 0x000000ffffa47224 */ /* 0x000fe400078e0029 */
[----:B------:R-:W-:-:S04]  /*b0f0*/  IMAD.WIDE R36, R8, 0x2, R36 ;  /* 0x0000000208247825 */ /* 0x000fc800078e0224 */
[----:B------:R-:W-:Y:S02]  /*b100*/  IMAD.MOV.U32 R40, RZ, RZ, R193 ;  /* 0x000000ffff287224 */ /* 0x000fe400078e00c1 */
[----:B------:R-:W-:Y:S01]  /*b110*/  IMAD.MOV.U32 R41, RZ, RZ, R192 ;  /* 0x000000ffff297224 */ /* 0x000fe200078e00c0 */
[----:B------:R0:W-:Y:S01]  /*b120*/  STL [R1+0x4c], R36 ;  /* 0x00004c2401007387 */ /* 0x0001e20000100800 */
[----:B------:R-:W-:Y:S02]  /*b130*/  IMAD.MOV.U32 R247, RZ, RZ, R37 ;  /* 0x000000fffff77224 */ /* 0x000fe400078e0025 */
[----:B------:R-:W-:Y:S01]  /*b140*/  IMAD.WIDE R40, R8, 0x2, R40 ;  /* 0x0000000208287825 */ /* 0x000fe200078e0228 */
[----:B------:R-:W-:Y:S03]  /*b150*/  HMMA.16816.F32 R100, R32, R48, R100 ;  /* 0x000000302064723c */ /* 0x000fe60000001864 */
[----:B------:R-:W-:-:S02]  /*b160*/  IMAD.MOV.U32 R193, RZ, RZ, R40 ;  /* 0x000000ffffc17224 */ /* 0x000fc400078e0028 */
[----:B------:R-:W-:Y:S02]  /*b170*/  IMAD.MOV.U32 R192, RZ, RZ, R41 ;  /* 0x000000ffffc07224 */ /* 0x000fe400078e0029 */
[----:B0-----:R-:W-:Y:S01]  /*b180*/  IMAD.MOV.U32 R36, RZ, RZ, R223 ;  /* 0x000000ffff247224 */ /* 0x001fe200078e00df */
[----:B------:R-:W-:Y:S01]  /*b190*/  HMMA.16816.F32 R92, R32, R44, R92 ;  /* 0x0000002c205c723c */ /* 0x000fe2000000185c */
[----:B------:R-:W-:Y:S01]  /*b1a0*/  IMAD.MOV.U32 R37, RZ, RZ, R249 ;  /* 0x000000ffff257224 */ /* 0x000fe200078e00f9 */
[----:B------:R-:W5:Y:S01]  /*b1b0*/  LDL.LU R223, [R1+0x194] ;  /* 0x0001940001df7983 */ /* 0x000f620000300800 */
[----:B------:R-:W-:Y:S02]  /*b1c0*/  IMAD.MOV.U32 R40, RZ, RZ, R23 ;  /* 0x000000ffff287224 */ /* 0x000fe400078e0017 */
[----:B------:R-:W-:-:S03]  /*b1d0*/  IMAD.WIDE R36, R8, 0x2, R36 ;  /* 0x0000000208247825 */ /* 0x000fc600078e0224 */
[----:B------:R-:W-:Y:S01]  /*b1e0*/  HMMA.16816.F32 R96, R32, R104, R96 ;  /* 0x000000682060723c */ /* 0x000fe20000001860 */
[----:B------:R-:W-:-:S06]  /*b1f0*/  IMAD.MOV.U32 R41, RZ, RZ, R198 ;  /* 0x000000ffff297224 */ /* 0x000fcc00078e00c6 */
[----:B------:R-:W-:Y:S02]  /*b200*/  IMAD.MOV.U32 R32, RZ, RZ, R28 ;  /* 0x000000ffff207224 */ /* 0x000fe400078e001c */
[----:B------:R-:W-:Y:S01]  /*b210*/  IMAD.MOV.U32 R33, RZ, RZ, R252 ;  /* 0x000000ffff217224 */ /* 0x000fe200078e00fc */
[----:B------:R-:W-:Y:S01]  /*b220*/  STL [R1+0x50], R36 ;  /* 0x0000502401007387 */ /* 0x000fe20000100800 */
[----:B------:R-:W-:-:S03]  /*b230*/  IMAD.WIDE R40, R8, 0x2, R40 ;  /* 0x0000000208287825 */ /* 0x000fc600078e0228 */
[----:B------:R-:W2:Y:S01]  /*b240*/  LDL.LU R28, [R1+0x190] ;  /* 0x00019000011c7983 */ /* 0x000ea20000300800 */
[----:B------:R-:W-:-:S05]  /*b250*/  IMAD.WIDE R32, R8, 0x2, R32 ;  /* 0x0000000208207825 */ /* 0x000fca00078e0220 */
[----:B------:R-:W-:Y:S01]  /*b260*/  STL [R1+0x54], R32 ;  /* 0x0000542001007387 */ /* 0x000fe20000100800 */
[----:B------:R-:W-:-:S03]  /*b270*/  IMAD.MOV.U32 R172, RZ, RZ, R173 ;  /* 0x000000ffffac7224 */ /* 0x000fc600078e00ad */
[----:B------:R-:W2:Y:S04]  /*b280*/  LDL.LU R23, [R1+0x18c] ;  /* 0x00018c0001177983 */ /* 0x000ea80000300800 */
[----:B------:R0:W-:Y:S04]  /*b290*/  STL [R1], R40 ;  /* 0x0000002801007387 */ /* 0x0001e80000100800 */
[----:B------:R-:W2:Y:S01]  /*b2a0*/  LDL.LU R173, [R1+0x10] ;  /* 0x0000100001ad7983 */ /* 0x000ea20000300800 */
[C---:B------:R-:W-:Y:S07]  /*b2b0*/  HMMA.16816.F32 R52, R144.reuse, R44, R52 ;  /* 0x0000002c9034723c */ /* 0x040fee0000001834 */
[----:B------:R-:W-:Y:S01]  /*b2c0*/  IMAD.MOV.U32 R44, RZ, RZ, R248 ;  /* 0x000000ffff2c7224 */ /* 0x000fe200078e00f8 */
[----:B------:R-:W-:Y:S01]  /*b2d0*/  HMMA.16816.F32 R132, R144, R48, R132 ;  /* 0x000000309084723c */ /* 0x000fe20000001884 */
[----:B------:R-:W-:-:S04]  /*b2e0*/  IMAD.MOV.U32 R45, RZ, RZ, R163 ;  /* 0x000000ffff2d7224 */ /* 0x000fc800078e00a3 */
[----:B------:R-:W-:-:S04]  /*b2f0*/  IMAD.WIDE R44, R8, 0x2, R44 ;  /* 0x00000002082c7825 */ /* 0x000fc800078e022c */
[----:B------:R-:W-:Y:S02]  /*b300*/  IMAD.MOV.U32 R48, RZ, RZ, R158 ;  /* 0x000000ffff307224 */ /* 0x000fe400078e009e */
[----:B------:R-:W-:Y:S02]  /*b310*/  IMAD.MOV.U32 R49, RZ, RZ, R157 ;  /* 0x000000ffff317224 */ /* 0x000fe400078e009d */
[----:B------:R-:W-:Y:S02]  /*b320*/  IMAD.MOV.U32 R198, RZ, RZ, R41 ;  /* 0x000000ffffc67224 */ /* 0x000fe400078e0029 */
[----:B------:R-:W-:-:S04]  /*b330*/  IMAD.WIDE R48, R8, 0x2, R48 ;  /* 0x0000000208307825 */ /* 0x000fc800078e0230 */
[----:B------:R-:W-:Y:S02]  /*b340*/  IMAD.MOV.U32 R248, RZ, RZ, R44 ;  /* 0x000000fffff87224 */ /* 0x000fe400078e002c */
[----:B------:R-:W-:Y:S02]  /*b350*/  IMAD.MOV.U32 R163, RZ, RZ, R45 ;  /* 0x000000ffffa37224 */ /* 0x000fe400078e002d */
[----:B0-----:R-:W-:Y:S02]  /*b360*/  IMAD.MOV.U32 R40, RZ, RZ, R0 ;  /* 0x000000ffff287224 */ /* 0x001fe400078e0000 */
[----:B------:R-:W-:Y:S01]  /*b370*/  IMAD.MOV.U32 R41, RZ, RZ, R203 ;  /* 0x000000ffff297224 */ /* 0x000fe200078e00cb */
[----:B------:R-:W4:Y:S01]  /*b380*/  LDL.LU R0, [R1+0x188] ;  /* 0x0001880001007983 */ /* 0x000f220000300800 */
[----:B------:R-:W-:Y:S02]  /*b390*/  IMAD.MOV.U32 R44, RZ, RZ, R202 ;  /* 0x000000ffff2c7224 */ /* 0x000fe400078e00ca */
[----:B------:R-:W-:-:S02]  /*b3a0*/  IMAD.MOV.U32 R45, RZ, RZ, R201 ;  /* 0x000000ffff2d7224 */ /* 0x000fc400078e00c9 */
[----:B------:R-:W-:Y:S02]  /*b3b0*/  IMAD.MOV.U32 R158, RZ, RZ, R48 ;  /* 0x000000ffff9e7224 */ /* 0x000fe400078e0030 */
[----:B------:R-:W-:Y:S02]  /*b3c0*/  IMAD.MOV.U32 R157, RZ, RZ, R49 ;  /* 0x000000ffff9d7224 */ /* 0x000fe400078e0031 */
[----:B------:R-:W-:Y:S02]  /*b3d0*/  IMAD.MOV.U32 R48, RZ, RZ, R200 ;  /* 0x000000ffff307224 */ /* 0x000fe400078e00c8 */
[----:B------:R-:W-:Y:S02]  /*b3e0*/  IMAD.MOV.U32 R49, RZ, RZ, R199 ;  /* 0x000000ffff317224 */ /* 0x000fe400078e00c7 */
[----:B------:R-:W-:-:S04]  /*b3f0*/  IMAD.WIDE R40, R8, 0x2, R40 ;  /* 0x0000000208287825 */ /* 0x000fc800078e0228 */
[C---:B------:R-:W-:Y:S01]  /*b400*/  IMAD.WIDE R44, R8.reuse, 0x2, R44 ;  /* 0x00000002082c7825 */ /* 0x040fe200078e022c */
[----:B------:R0:W-:Y:S03]  /*b410*/  STL [R1+0x4], R40 ;  /* 0x0000042801007387 */ /* 0x0001e60000100800 */
[----:B------:R-:W-:-:S04]  /*b420*/  IMAD.WIDE R48, R8, 0x2, R48 ;  /* 0x0000000208307825 */ /* 0x000fc800078e0230 */
[----:B------:R-:W-:Y:S02]  /*b430*/  IMAD.MOV.U32 R202, RZ, RZ, R44 ;  /* 0x000000ffffca7224 */ /* 0x000fe400078e002c */
[----:B------:R-:W-:Y:S02]  /*b440*/  IMAD.MOV.U32 R201, RZ, RZ, R45 ;  /* 0x000000ffffc97224 */ /* 0x000fe400078e002d */
[----:B------:R-:W-:Y:S02]  /*b450*/  IMAD.MOV.U32 R203, RZ, RZ, R41 ;  /* 0x000000ffffcb7224 */ /* 0x000fe400078e0029 */
[----:B------:R-:W-:Y:S02]  /*b460*/  IMAD.MOV.U32 R44, RZ, RZ, R207 ;  /* 0x000000ffff2c7224 */ /* 0x000fe400078e00cf */
[----:B------:R-:W-:Y:S02]  /*b470*/  IMAD.MOV.U32 R45, RZ, RZ, R206 ;  /* 0x000000ffff2d7224 */ /* 0x000fe400078e00ce */
[----:B0-----:R-:W-:-:S02]  /*b480*/  IMAD.MOV.U32 R40, RZ, RZ, R172 ;  /* 0x000000ffff287224 */ /* 0x001fc400078e00ac */
[----:B------:R-:W-:Y:S02]  /*b490*/  IMAD.MOV.U32 R41, RZ, RZ, R208 ;  /* 0x000000ffff297224 */ /* 0x000fe400078e00d0 */
[----:B------:R-:W-:Y:S02]  /*b4a0*/  IMAD.MOV.U32 R200, RZ, RZ, R48 ;  /* 0x000000ffffc87224 */ /* 0x000fe400078e0030 */
[----:B------:R-:W-:Y:S02]  /*b4b0*/  IMAD.MOV.U32 R199, RZ, RZ, R49 ;  /* 0x000000ffffc77224 */ /* 0x000fe400078e0031 */
[----:B------:R-:W-:Y:S02]  /*b4c0*/  IMAD.MOV.U32 R48, RZ, RZ, R205 ;  /* 0x000000ffff307224 */ /* 0x000fe400078e00cd */
[----:B------:R-:W-:Y:S02]  /*b4d0*/  IMAD.MOV.U32 R49, RZ, RZ, R204 ;  /* 0x000000ffff317224 */ /* 0x000fe400078e00cc */
[----:B------:R-:W-:-:S04]  /*b4e0*/  IMAD.WIDE R44, R8, 0x2, R44 ;  /* 0x00000002082c7825 */ /* 0x000fc800078e022c */
[----:B------:R-:W-:-:S04]  /*b4f0*/  IMAD.WIDE R40, R8, 0x2, R40 ;  /* 0x0000000208287825 */ /* 0x000fc800078e0228 */
[----:B------:R-:W-:Y:S01]  /*b500*/  IMAD.WIDE R48, R8, 0x2, R48 ;  /* 0x0000000208307825 */ /* 0x000fe200078e0230 */
[----:B------:R3:W-:Y:S03]  /*b510*/  STL [R1+0x8], R40 ;  /* 0x0000082801007387 */ /* 0x0007e60000100800 */
[----:B------:R-:W-:Y:S02]  /*b520*/  IMAD.MOV.U32 R207, RZ, RZ, R44 ;  /* 0x000000ffffcf7224 */ /* 0x000fe400078e002c */
[----:B------:R-:W-:Y:S02]  /*b530*/  IMAD.MOV.U32 R206, RZ, RZ, R45 ;  /* 0x000000ffffce7224 */ /* 0x000fe400078e002d */
[----:B------:R-:W-:Y:S02]  /*b540*/  IMAD.MOV.U32 R208, RZ, RZ, R41 ;  /* 0x000000ffffd07224 */ /* 0x000fe400078e0029 */
[----:B------:R-:W-:-:S02]  /*b550*/  IMAD.MOV.U32 R44, RZ, RZ, R229 ;  /* 0x000000ffff2c7224 */ /* 0x000fc400078e00e5 */
[----:B------:R-:W-:Y:S01]  /*b560*/  IMAD.MOV.U32 R45, RZ, RZ, R211 ;  /* 0x000000ffff2d7224 */ /* 0x000fe200078e00d3 */
[----:B------:R-:W4:Y:S01]  /*b570*/  LDL.LU R229, [R1+0x184] ;  /* 0x0001840001e57983 */ /* 0x000f220000300800 */
[----:B------:R-:W-:Y:S02]  /*b580*/  IMAD.MOV.U32 R205, RZ, RZ, R48 ;  /* 0x000000ffffcd7224 */ /* 0x000fe400078e0030 */
[----:B------:R-:W-:Y:S02]  /*b590*/  IMAD.MOV.U32 R204, RZ, RZ, R49 ;  /* 0x000000ffffcc7224 */ /* 0x000fe400078e0031 */
[----:B------:R-:W-:Y:S02]  /*b5a0*/  IMAD.MOV.U32 R48, RZ, RZ, R210 ;  /* 0x000000ffff307224 */ /* 0x000fe400078e00d2 */
[----:B------:R-:W-:Y:S02]  /*b5b0*/  IMAD.MOV.U32 R49, RZ, RZ, R209 ;  /* 0x000000ffff317224 */ /* 0x000fe400078e00d1 */
[----:B------:R-:W-:-:S04]  /*b5c0*/  IMAD.WIDE R44, R8, 0x2, R44 ;  /* 0x00000002082c7825 */ /* 0x000fc800078e022c */
[----:B------:R-:W-:Y:S01]  /*b5d0*/  IMAD.WIDE R48, R8, 0x2, R48 ;  /* 0x0000000208307825 */ /* 0x000fe200078e0230 */
[----:B------:R-:W-:Y:S03]  /*b5e0*/  STL [R1+0xc], R44 ;  /* 0x00000c2c01007387 */ /* 0x000fe60000100800 */
[----:B------:R-:W-:Y:S02]  /*b5f0*/  IMAD.MOV.U32 R210, RZ, RZ, R48 ;  /* 0x000000ffffd27224 */ /* 0x000fe400078e0030 */
[----:B------:R-:W-:Y:S02]  /*b600*/  IMAD.MOV.U32 R209, RZ, RZ, R49 ;  /* 0x000000ffffd17224 */ /* 0x000fe400078e0031 */
[----:B------:R-:W-:Y:S02]  /*b610*/  IMAD.MOV.U32 R48, RZ, RZ, R216 ;  /* 0x000000ffff307224 */ /* 0x000fe400078e00d8 */
[----:B------:R-:W-:-:S04]  /*b620*/  IMAD.MOV.U32 R49, RZ, RZ, R215 ;  /* 0x000000ffff317224 */ /* 0x000fc800078e00d7 */
[----:B------:R-:W-:-:S04]  /*b630*/  IMAD.WIDE R48, R8, 0x2, R48 ;  /* 0x0000000208307825 */ /* 0x000fc800078e0230 */
[----:B------:R-:W-:Y:S02]  /*b640*/  IMAD.MOV.U32 R216, RZ, RZ, R48 ;  /* 0x000000ffffd87224 */ /* 0x000fe400078e0030 */
[----:B------:R-:W-:Y:S02]  /*b650*/  IMAD.MOV.U32 R215, RZ, RZ, R49 ;  /* 0x000000ffffd77224 */ /* 0x000fe400078e0031 */
[----:B---3--:R-:W-:Y:S02]  /*b660*/  IMAD.MOV.U32 R41, RZ, RZ, R212 ;  /* 0x000000ffff297224 */ /* 0x008fe400078e00d4 */
[----:B------:R-:W-:Y:S02]  /*b670*/  IMAD.MOV.U32 R48, RZ, RZ, R176 ;  /* 0x000000ffff307224 */ /* 0x000fe400078e00b0 */
[----:B------:R-:W-:-:S04]  /*b680*/  IMAD.MOV.U32 R49, RZ, RZ, R221 ;  /* 0x000000ffff317224 */ /* 0x000fc800078e00dd */
[----:B------:R-:W-:-:S04]  /*b690*/  IMAD.WIDE R48, R8, 0x2, R48 ;  /* 0x0000000208307825 */ /* 0x000fc800078e0230 */
[----:B------:R-:W-:Y:S02]  /*b6a0*/  IMAD.MOV.U32 R221, RZ, RZ, R49 ;  /* 0x000000ffffdd7224 */ /* 0x000fe400078e0031 */
[----:B--2---:R-:W-:-:S04]  /*b6b0*/  IMAD.MOV.U32 R40, RZ, RZ, R173 ;  /* 0x000000ffff287224 */ /* 0x004fc800078e00ad */
[----:B------:R-:W-:-:S04]  /*b6c0*/  IMAD.WIDE R40, R8, 0x2, R40 ;  /* 0x0000000208287825 */ /* 0x000fc800078e0228 */
[----:B------:R-:W-:Y:S01]  /*b6d0*/  IMAD.MOV.U32 R212, RZ, RZ, R41 ;  /* 0x000000ffffd47224 */ /* 0x000fe200078e0029 */
[----:B------:R0:W-:Y:S02]  /*b6e0*/  STL [R1+0x10], R40 ;  /* 0x0000102801007387 */ /* 0x0001e40000100800 */
[----:B0-----:R-:W-:Y:S02]  /*b6f0*/  IMAD.MOV.U32 R40, RZ, RZ, R236 ;  /* 0x000000ffff287224 */ /* 0x001fe400078e00ec */
[----:B------:R-:W-:Y:S02]  /*b700*/  IMAD.MOV.U32 R41, RZ, RZ, R232 ;  /* 0x000000ffff297224 */ /* 0x000fe400078e00e8 */
[----:B------:R-:W2:Y:S02]  /*b710*/  LDL.LU R232, [R1+0x180] ;  /* 0x0001800001e87983 */ /* 0x000ea40000300800 */
[----:B------:R-:W-:Y:S02]  /*b720*/  IMAD.WIDE R40, R8, 0x2, R40 ;  /* 0x0000000208287825 */ /* 0x000fe400078e0228 */
[----:B------:R-:W3:Y:S04]  /*b730*/  LDL.LU R236, [R1+0x17c] ;  /* 0x00017c0001ec7983 */ /* 0x000ee80000300800 */
[----:B------:R0:W-:Y:S04]  /*b740*/  STL [R1+0x58], R40 ;  /* 0x0000582801007387 */ /* 0x0001e80000100800 */
[----:B------:R1:W-:Y:S01]  /*b750*/  STL [R1+0x14], R41 ;  /* 0x0000142901007387 */ /* 0x0003e20000100800 */
[----:B0-----:R-:W-:-:S02]  /*b760*/  IMAD.MOV.U32 R40, RZ, RZ, R220 ;  /* 0x000000ffff287224 */ /* 0x001fc400078e00dc */
[----:B-1----:R-:W-:Y:S01]  /*b770*/  IMAD.MOV.U32 R41, RZ, RZ, R219 ;  /* 0x000000ffff297224 */ /* 0x002fe200078e00db */
[----:B------:R0:W-:Y:S03]  /*b780*/  STL [R1+0x18], R48 ;  /* 0x0000183001007387 */ /* 0x0001e60000100800 */
[----:B------:R-:W-:-:S04]  /*b790*/  IMAD.WIDE R40, R8, 0x2, R40 ;  /* 0x0000000208287825 */ /* 0x000fc800078e0228 */
[----:B------:R-:W-:Y:S02]  /*b7a0*/  IMAD.MOV.U32 R220, RZ, RZ, R40 ;  /* 0x000000ffffdc7224 */ /* 0x000fe400078e0028 */
[----:B------:R-:W-:Y:S02]  /*b7b0*/  IMAD.MOV.U32 R219, RZ, RZ, R41 ;  /* 0x000000ffffdb7224 */ /* 0x000fe400078e0029 */
[----:B------:R-:W-:Y:S02]  /*b7c0*/  IMAD.MOV.U32 R40, RZ, RZ, R187 ;  /* 0x000000ffff287224 */ /* 0x000fe400078e00bb */
[----:B0-----:R-:W-:Y:S02]  /*b7d0*/  IMAD.MOV.U32 R48, RZ, RZ, R28 ;  /* 0x000000ffff307224 */ /* 0x001fe400078e001c */
[----:B-----5:R-:W-:Y:S01]  /*b7e0*/  IMAD.MOV.U32 R49, RZ, RZ, R223 ;  /* 0x000000ffff317224 */ /* 0x020fe200078e00df */
[----:B------:R-:W5:Y:S01]  /*b7f0*/  LDL.LU R28, [R1+0x178] ;  /* 0x00017800011c7983 */ /* 0x000f620000300800 */
[----:B------:R-:W-:-:S02]  /*b800*/  IMAD.MOV.U32 R41, RZ, RZ, R188 ;  /* 0x000000ffff297224 */ /* 0x000fc400078e00bc */
[----:B------:R-:W-:-:S04]  /*b810*/  IMAD.WIDE R48, R8, 0x2, R48 ;  /* 0x0000000208307825 */ /* 0x000fc800078e0230 */
[----:B------:R-:W-:Y:S01]  /*b820*/  IMAD.WIDE R40, R8, 0x2, R40 ;  /* 0x0000000208287825 */ /* 0x000fe200078e0228 */
[----:B------:R0:W-:Y:S04]  /*b830*/  STL [R1+0x1c], R48 ;  /* 0x00001c3001007387 */ /* 0x0001e80000100800 */
[----:B------:R-:W-:Y:S04]  /*b840*/  STL [R1+0x5c], R40 ;  /* 0x00005c2801007387 */ /* 0x000fe80000100800 */
[----:B------:R1:W-:Y:S01]  /*b850*/  STL [R1+0x20], R41 ;  /* 0x0000202901007387 */ /* 0x0003e20000100800 */
[----:B0-----:R-:W-:-:S03]  /*b860*/  IMAD.MOV.U32 R48, RZ, RZ, R29 ;  /* 0x000000ffff307224 */ /* 0x001fc600078e001d */
[----:B------:R-:W5:Y:S01]  /*b870*/  LDL.LU R29, [R1+0x174] ;  /* 0x00017400011d7983 */ /* 0x000f620000300800 */
[----:B-1----:R-:W-:-:S03]  /*b880*/  IMAD.MOV.U32 R41, RZ, RZ, R23 ;  /* 0x000000ffff297224 */ /* 0x002fc600078e0017 */
[----:B------:R-:W2:Y:S01]  /*b890*/  LDL.LU R23, [R1+0x170] ;  /* 0x0001700001177983 */ /* 0x000ea20000300800 */
[----:B------:R-:W-:Y:S02]  /*b8a0*/  IMAD.MOV.U32 R38, RZ, RZ, R155 ;  /* 0x000000ffff267224 */ /* 0x000fe400078e009b */
[----:B------:R-:W-:-:S04]  /*b8b0*/  IMAD.MOV.U32 R39, RZ, RZ, R154 ;  /* 0x000000ffff277224 */ /* 0x000fc800078e009a */
[----:B------:R-:W-:-:S04]  /*b8c0*/  IMAD.WIDE R38, R8, 0x2, R38 ;  /* 0x0000000208267825 */ /* 0x000fc800078e0226 */
[----:B------:R-:W-:Y:S02]  /*b8d0*/  IMAD.MOV.U32 R155, RZ, RZ, R38 ;  /* 0x000000ffff9b7224 */ /* 0x000fe400078e0026 */
[----:B------:R-:W-:Y:S02]  /*b8e0*/  IMAD.MOV.U32 R154, RZ, RZ, R39 ;  /* 0x000000ffff9a7224 */ /* 0x000fe400078e0027 */
        /* <DEDUP_REMOVED lines=15> */
[----:B------:R-:W-:-:S04]  /*b9e0*/  IMAD.WIDE R38, R8, 0x2, R38 ;  /* 0x0000000208267825 */ /* 0x000fc800078e0226 */
[----:B------:R-:W-:-:S04]  /*b9f0*/  IMAD.WIDE R36, R8, 0x2, R36 ;  /* 0x0000000208247825 */ /* 0x000fc800078e0224 */
[----:B------:R-:W-:Y:S02]  /*ba00*/  IMAD.MOV.U32 R250, RZ, RZ, R38 ;  /* 0x000000fffffa7224 */ /* 0x000fe400078e0026 */
[----:B------:R-:W-:Y:S02]  /*ba10*/  IMAD.MOV.U32 R166, RZ, RZ, R39 ;  /* 0x000000ffffa67224 */ /* 0x000fe400078e0027 */
[----:B------:R-:W-:Y:S02]  /*ba20*/  IMAD.MOV.U32 R251, RZ, RZ, R36 ;  /* 0x000000fffffb7224 */ /* 0x000fe400078e0024 */
[----:B------:R-:W-:Y:S02]  /*ba30*/  IMAD.MOV.U32 R167, RZ, RZ, R37 ;  /* 0x000000ffffa77224 */ /* 0x000fe400078e0025 */
[----:B------:R-:W0:Y:S01]  /*ba40*/  LDSM.16.MT88.4 R36, [R4+0x7080] ;  /* 0x007080000424783b */ /* 0x000e220000004200 */
[----:B------:R-:W-:Y:S02]  /*ba50*/  IMAD.MOV.U32 R241, RZ, RZ, R90 ;  /* 0x000000fffff17224 */ /* 0x000fe400078e005a */
[----:B------:R-:W-:-:S02]  /*ba60*/  IMAD.MOV.U32 R243, RZ, RZ, R89 ;  /* 0x000000fffff37224 */ /* 0x000fc400078e0059 */
[----:B------:R-:W-:Y:S02]  /*ba70*/  IMAD.MOV.U32 R90, RZ, RZ, R148 ;  /* 0x000000ffff5a7224 */ /* 0x000fe400078e0094 */
[----:B------:R-:W-:Y:S02]  /*ba80*/  IMAD.MOV.U32 R88, RZ, RZ, R152 ;  /* 0x000000ffff587224 */ /* 0x000fe400078e0098 */
[----:B------:R-:W-:Y:S02]  /*ba90*/  IMAD.MOV.U32 R89, RZ, RZ, R151 ;  /* 0x000000ffff597224 */ /* 0x000fe400078e0097 */
[----:B------:R-:W-:Y:S02]  /*baa0*/  IMAD.MOV.U32 R34, RZ, RZ, R169 ;  /* 0x000000ffff227224 */ /* 0x000fe400078e00a9 */
[----:B------:R-:W-:Y:S02]  /*bab0*/  IMAD.MOV.U32 R35, RZ, RZ, R168 ;  /* 0x000000ffff237224 */ /* 0x000fe400078e00a8 */
[----:B------:R-:W-:-:S04]  /*bac0*/  IMAD.WIDE R90, R8, 0x2, R90 ;  /* 0x00000002085a7825 */ /* 0x000fc800078e025a */
        /* <DEDUP_REMOVED lines=18> */
[----:B------:R-:W-:-:S04]  /*bbf0*/  IMAD.WIDE R90, R8, 0x2, R90 ;  /* 0x00000002085a7825 */ /* 0x000fc800078e025a */
[----:B------:R-:W-:-:S04]  /*bc00*/  IMAD.WIDE R88, R8, 0x2, R88 ;  /* 0x0000000208587825 */ /* 0x000fc800078e0258 */
[----:B------:R-:W-:-:S04]  /*bc10*/  IMAD.WIDE R34, R8, 0x2, R34 ;  /* 0x0000000208227825 */ /* 0x000fc800078e0222 */
[----:B------:R-:W-:Y:S01]  /*bc20*/  IMAD.WIDE R32, R8, 0x2, R32 ;  /* 0x0000000208207825 */ /* 0x000fe200078e0220 */
[C---:B0-----:R-:W-:Y:S03]  /*bc30*/  HMMA.16816.F32 R68, R36.reuse, R50, R68 ;  /* 0x000000322444723c */ /* 0x041fe60000001844 */
[----:B------:R-:W-:Y:S02]  /*bc40*/  IMAD.MOV.U32 R150, RZ, RZ, R90 ;  /* 0x000000ffff967224 */ /* 0x000fe400078e005a */
[----:B------:R-:W-:Y:S02]  /*bc50*/  IMAD.MOV.U32 R149, RZ, RZ, R91 ;  /* 0x000000ffff957224 */ /* 0x000fe400078e005b */
[----:B------:R-:W-:Y:S01]  /*bc60*/  IMAD.MOV.U32 R245, RZ, RZ, R88 ;  /* 0x000000fffff57224 */ /* 0x000fe200078e0058 */
[----:B------:R-:W-:Y:S01]  /*bc70*/  HMMA.16816.F32 R72, R36, R46, R72 ;  /* 0x0000002e2448723c */ /* 0x000fe20000001848 */
[----:B------:R-:W-:-:S02]  /*bc80*/  IMAD.MOV.U32 R156, RZ, RZ, R89 ;  /* 0x000000ffff9c7224 */ /* 0x000fc400078e0059 */
[----:B------:R-:W0:Y:S01]  /*bc90*/  LDSM.16.MT88.4 R88, [R4+0x7000] ;  /* 0x007000000458783b */ /* 0x000e220000004200 */
[----:B------:R-:W-:Y:S02]  /*bca0*/  IMAD.MOV.U32 R195, RZ, RZ, R34 ;  /* 0x000000ffffc37224 */ /* 0x000fe400078e0022 */
[----:B------:R-:W-:Y:S02]  /*bcb0*/  IMAD.MOV.U32 R194, RZ, RZ, R35 ;  /* 0x000000ffffc27224 */ /* 0x000fe400078e0023 */
[C---:B------:R-:W-:Y:S01]  /*bcc0*/  HMMA.16816.F32 R76, R36.reuse, R42, R76 ;  /* 0x0000002a244c723c */ /* 0x040fe2000000184c */
[----:B------:R-:W-:Y:S02]  /*bcd0*/  IMAD.MOV.U32 R197, RZ, RZ, R32 ;  /* 0x000000ffffc57224 */ /* 0x000fe400078e0020 */
[----:B------:R-:W-:Y:S02]  /*bce0*/  IMAD.MOV.U32 R196, RZ, RZ, R33 ;  /* 0x000000ffffc47224 */ /* 0x000fe400078e0021 */
[----:B------:R-:W1:Y:S03]  /*bcf0*/  LDSM.16.MT88.4 R32, [R11+0x7000] ;  /* 0x007000000b20783b */ /* 0x000e660000004200 */
[----:B------:R-:W-:Y:S01]  /*bd00*/  HMMA.16816.F32 R36, R36, R106, R80 ;  /* 0x0000006a2424723c */ /* 0x000fe20000001850 */
[----:B------:R-:W1:Y:S01]  /*bd10*/  LDSM.16.MT88.4 R80, [R11+0x7080] ;  /* 0x007080000b50783b */ /* 0x000e620000004200 */
[----:B------:R-:W-:-:S02]  /*bd20*/  IMAD.MOV.U32 R223, RZ, RZ, R49 ;  /* 0x000000ffffdf7224 */ /* 0x000fc400078e0031 */
[----:B------:R-:W-:-:S04]  /*bd30*/  IMAD.MOV.U32 R49, RZ, RZ, R225 ;  /* 0x000000ffff317224 */ /* 0x000fc800078e00e1 */
[----:B------:R-:W-:Y:S01]  /*bd40*/  HMMA.16816.F32 R60, R144, R104, R60 ;  /* 0x00000068903c723c */ /* 0x000fe2000000183c */
[----:B----4-:R-:W-:Y:S02]  /*bd50*/  IMAD.MOV.U32 R40, RZ, RZ, R0 ;  /* 0x000000ffff287224 */ /* 0x010fe400078e0000 */
[----:B------:R-:W-:-:S04]  /*bd60*/  IMAD.WIDE R48, R8, 0x2, R48 ;  /* 0x0000000208307825 */ /* 0x000fc800078e0230 */
[----:B------:R-:W-:Y:S01]  /*bd70*/  IMAD.WIDE R40, R8, 0x2, R40 ;  /* 0x0000000208287825 */ /* 0x000fe200078e0228 */
[----:B------:R-:W-:Y:S04]  /*bd80*/  STL [R1+0x24], R48 ;  /* 0x0000243001007387 */ /* 0x000fe80000100800 */
[----:B------:R4:W-:Y:S04]  /*bd90*/  STL [R1+0x60], R40 ;  /* 0x0000602801007387 */ /* 0x0009e80000100800 */
[----:B------:R0:W-:Y:S01]  /*bda0*/  STL [R1+0x28], R41 ;  /* 0x0000282901007387 */ /* 0x0001e20000100800 */
[----:B------:R-:W-:-:S02]  /*bdb0*/  IMAD.MOV.U32 R225, RZ, RZ, R49 ;  /* 0x000000ffffe17224 */ /* 0x000fc400078e0031 */
[----:B----4-:R-:W-:Y:S02]  /*bdc0*/  IMAD.MOV.U32 R40, RZ, RZ, R186 ;  /* 0x000000ffff287224 */ /* 0x010fe400078e00ba */
[----:B0-----:R-:W-:-:S04]  /*bdd0*/  IMAD.MOV.U32 R41, RZ, RZ, R231 ;  /* 0x000000ffff297224 */ /* 0x001fc800078e00e7 */
[----:B------:R-:W-:Y:S01]  /*bde0*/  IMAD.WIDE R40, R8, 0x2, R40 ;  /* 0x0000000208287825 */ /* 0x000fe200078e0228 */
[C---:B------:R-:W-:Y:S03]  /*bdf0*/  HMMA.16816.F32 R128, R88.reuse, R50, R132 ;  /* 0x000000325880723c */ /* 0x040fe60000001884 */
[----:B------:R-:W-:Y:S01]  /*be00*/  IMAD.MOV.U32 R48, RZ, RZ, R184 ;  /* 0x000000ffff307224 */ /* 0x000fe200078e00b8 */
[----:B------:R0:W-:Y:S01]  /*be10*/  STL [R1+0x2c], R40 ;  /* 0x00002c2801007387 */ /* 0x0001e20000100800 */
[----:B------:R-:W-:Y:S02]  /*be20*/  IMAD.MOV.U32 R49, RZ, RZ, R185 ;  /* 0x000000ffff317224 */ /* 0x000fe400078e00b9 */
[----:B------:R-:W-:Y:S01]  /*be30*/  IMAD.MOV.U32 R231, RZ, RZ, R41 ;  /* 0x000000ffffe77224 */ /* 0x000fe200078e0029 */
[----:B------:R-:W-:Y:S01]  /*be40*/  HMMA.16816.F32 R52, R88, R46, R52 ;  /* 0x0000002e5834723c */ /* 0x000fe20000001834 */
[----:B------:R-:W-:-:S02]  /*be50*/  IMAD.MOV.U32 R211, RZ, RZ, R45 ;  /* 0x000000ffffd37224 */ /* 0x000fc400078e002d */
[----:B------:R-:W-:Y:S02]  /*be60*/  IMAD.MOV.U32 R44, RZ, RZ, R214 ;  /* 0x000000ffff2c7224 */ /* 0x000fe400078e00d6 */
[----:B------:R-:W-:-:S03]  /*be70*/  IMAD.MOV.U32 R45, RZ, RZ, R213 ;  /* 0x000000ffff2d7224 */ /* 0x000fc600078e00d5 */
[----:B------:R-:W-:Y:S01]  /*be80*/  HMMA.16816.F32 R56, R88, R42, R56 ;  /* 0x0000002a5838723c */ /* 0x000fe20000001838 */
[----:B0-----:R-:W-:Y:S02]  /*be90*/  IMAD.MOV.U32 R40, RZ, RZ, R183 ;  /* 0x000000ffff287224 */ /* 0x001fe400078e00b7 */
[----:B------:R-:W-:Y:S02]  /*bea0*/  IMAD.MOV.U32 R41, RZ, RZ, R233 ;  /* 0x000000ffff297224 */ /* 0x000fe400078e00e9 */
[----:B------:R-:W-:-:S03]  /*beb0*/  IMAD.WIDE R48, R8, 0x2, R48 ;  /* 0x0000000208307825 */ /* 0x000fc600078e0230 */
[----:B------:R-:W-:Y:S01]  /*bec0*/  HMMA.16816.F32 R88, R88, R106, R60 ;  /* 0x0000006a5858723c */ /* 0x000fe2000000183c */
[----:B------:R-:W-:-:S07]  /*bed0*/  IMAD.WIDE R40, R8, 0x2, R40 ;  /* 0x0000000208287825 */ /* 0x000fce00078e0228 */
[----:B-1----:R-:W-:Y:S01]  /*bee0*/  HMMA.16816.F32 R136, R32, R42, R136 ;  /* 0x0000002a2088723c */ /* 0x002fe20000001888 */
[----:B------:R-:W-:-:S07]  /*bef0*/  IMAD.WIDE R44, R8, 0x2, R44 ;  /* 0x00000002082c7825 */ /* 0x000fce00078e022c */
[----:B------:R-:W-:Y:S01]  /*bf00*/  HMMA.16816.F32 R60, R80, R42, R64 ;  /* 0x0000002a503c723c */ /* 0x000fe20000001840 */
[----:B------:R-:W-:Y:S06]  /*bf10*/  STL [R1+0x64], R48 ;  /* 0x0000643001007387 */ /* 0x000fec0000100800 */
[----:B------:R-:W-:Y:S02]  /*bf20*/  IMAD.MOV.U32 R42, RZ, RZ, R181 ;  /* 0x000000ffff2a7224 */ /* 0x000fe400078e00b5 */
[----:B------:R-:W-:Y:S01]  /*bf30*/  IMAD.MOV.U32 R43, RZ, RZ, R234 ;  /* 0x000000ffff2b7224 */ /* 0x000fe200078e00ea */
[----:B------:R-:W-:Y:S03]  /*bf40*/  STL [R1+0x30], R49 ;  /* 0x0000303101007387 */ /* 0x000fe60000100800 */
[----:B------:R-:W-:Y:S01]  /*bf50*/  IMAD.WIDE R42, R8, 0x2, R42 ;  /* 0x00000002082a7825 */ /* 0x000fe200078e022a */
[----:B------:R0:W-:Y:S03]  /*bf60*/  STL [R1+0x34], R40 ;  /* 0x0000342801007387 */ /* 0x0001e60000100800 */
[----:B------:R-:W-:Y:S01]  /*bf70*/  IMAD.MOV.U32 R214, RZ, RZ, R44 ;  /* 0x000000ffffd67224 */ /* 0x000fe200078e002c */
[----:B------:R1:W-:Y:S01]  /*bf80*/  STL [R1+0x38], R42 ;  /* 0x0000382a01007387 */ /* 0x0003e20000100800 */
[----:B------:R-:W-:-:S02]  /*bf90*/  IMAD.MOV.U32 R213, RZ, RZ, R45 ;  /* 0x000000ffffd57224 */ /* 0x000fc400078e002d */
[----:B------:R-:W-:Y:S02]  /*bfa0*/  IMAD.MOV.U32 R233, RZ, RZ, R41 ;  /* 0x000000ffffe97224 */ /* 0x000fe400078e0029 */
[----:B------:R-:W-:Y:S02]  /*bfb0*/  IMAD.MOV.U32 R44, RZ, RZ, R218 ;  /* 0x000000ffff2c7224 */ /* 0x000fe400078e00da */
[----:B------:R-:W-:Y:S02]  /*bfc0*/  IMAD.MOV.U32 R45, RZ, RZ, R217 ;  /* 0x000000ffff2d7224 */ /* 0x000fe400078e00d9 */
[----:B------:R-:W-:Y:S02]  /*bfd0*/  IMAD.MOV.U32 R234, RZ, RZ, R43 ;  /* 0x000000ffffea7224 */ /* 0x000fe400078e002b */
[----:B0-----:R-:W-:Y:S02]  /*bfe0*/  IMAD.MOV.U32 R40, RZ, RZ, R178 ;  /* 0x000000ffff287224 */ /* 0x001fe400078e00b2 */
[----:B------:R-:W-:Y:S01]  /*bff0*/  IMAD.MOV.U32 R41, RZ, RZ, R235 ;  /* 0x000000ffff297224 */ /* 0x000fe200078e00eb */
[----:B------:R-:W0:Y:S01]  /*c000*/  S2R R0, SR_TID.X ;  /* 0x0000000000007919 */ /* 0x000e220000002100 */
[----:B-1----:R-:W-:-:S02]  /*c010*/  IMAD.MOV.U32 R42, RZ, RZ, R180 ;  /* 0x000000ffff2a7224 */ /* 0x002fc400078e00b4 */
[----:B---3--:R-:W-:Y:S02]  /*c020*/  IMAD.MOV.U32 R43, RZ, RZ, R236 ;  /* 0x000000ffff2b7224 */ /* 0x008fe400078e00ec */
[----:B------:R-:W-:Y:S02]  /*c030*/  IMAD.MOV.U32 R116, RZ, RZ, R19 ;  /* 0x000000ffff747224 */ /* 0x000fe400078e0013 */
[----:B------:R-:W-:Y:S02]  /*c040*/  IMAD.MOV.U32 R117, RZ, RZ, R18 ;  /* 0x000000ffff757224 */ /* 0x000fe400078e0012 */
[----:B------:R-:W-:-:S04]  /*c050*/  IMAD.WIDE R44, R8, 0x2, R44 ;  /* 0x00000002082c7825 */ /* 0x000fc800078e022c */
[----:B------:R-:W-:-:S04]  /*c060*/  IMAD.WIDE R40, R8, 0x2, R40 ;  /* 0x0000000208287825 */ /* 0x000fc800078e0228 */
[C---:B------:R-:W-:Y:S01]  /*c070*/  IMAD.WIDE R42, R8.reuse, 0x2, R42 ;  /* 0x00000002082a7825 */ /* 0x040fe200078e022a */
[----:B------:R1:W-:Y:S03]  /*c080*/  STL [R1+0x3c], R40 ;  /* 0x00003c2801007387 */ /* 0x0003e60000100800 */
[----:B------:R-:W-:Y:S01]  /*c090*/  IMAD.WIDE R116, R8, 0x2, R116 ;  /* 0x0000000208747825 */ /* 0x000fe200078e0274 */
[----:B------:R1:W-:Y:S03]  /*c0a0*/  STL [R1+0x40], R42 ;  /* 0x0000402a01007387 */ /* 0x0003e60000100800 */
[----:B------:R-:W-:Y:S02]  /*c0b0*/  IMAD.MOV.U32 R218, RZ, RZ, R44 ;  /* 0x000000ffffda7224 */ /* 0x000fe400078e002c */
[----:B------:R-:W-:-:S02]  /*c0c0*/  IMAD.MOV.U32 R217, RZ, RZ, R45 ;  /* 0x000000ffffd97224 */ /* 0x000fc400078e002d */
[----:B------:R-:W-:Y:S02]  /*c0d0*/  IMAD.MOV.U32 R44, RZ, RZ, R227 ;  /* 0x000000ffff2c7224 */ /* 0x000fe400078e00e3 */
[----:B------:R-:W-:Y:S01]  /*c0e0*/  IMAD.MOV.U32 R45, RZ, RZ, R222 ;  /* 0x000000ffff2d7224 */ /* 0x000fe200078e00de */
[----:B--2---:R-:W-:Y:S01]  /*c0f0*/  IADD3 R23, R23, -0x1, RZ ;  /* 0xffffffff17177810 */ /* 0x004fe20007ffe0ff */
[----:B------:R-:W-:Y:S02]  /*c100*/  IMAD.MOV.U32 R19, RZ, RZ, R116 ;  /* 0x000000ffff137224 */ /* 0x000fe400078e0074 */
[----:B------:R-:W-:Y:S02]  /*c110*/  IMAD.MOV.U32 R18, RZ, RZ, R117 ;  /* 0x000000ffff127224 */ /* 0x000fe400078e0075 */
[----:B------:R-:W-:Y:S02]  /*c120*/  IMAD.MOV.U32 R116, RZ, RZ, R21 ;  /* 0x000000ffff747224 */ /* 0x000fe400078e0015 */
[----:B------:R-:W-:-:S02]  /*c130*/  IMAD.MOV.U32 R117, RZ, RZ, R15 ;  /* 0x000000ffff757224 */ /* 0x000fc400078e000f */
[----:B------:R-:W-:Y:S01]  /*c140*/  IMAD.WIDE R44, R8, 0x2, R44 ;  /* 0x00000002082c7825 */ /* 0x000fe200078e022c */
[----:B------:R-:W-:-:S03]  /*c150*/  ISETP.NE.U32.AND P0, PT, R23, RZ, PT ;  /* 0x000000ff1700720c */ /* 0x000fc60003f05070 */
[----:B------:R-:W-:-:S04]  /*c160*/  IMAD.WIDE R116, R8, 0x2, R116 ;  /* 0x0000000208747825 */ /* 0x000fc800078e0274 */
[----:B------:R-:W-:Y:S02]  /*c170*/  IMAD.MOV.U32 R227, RZ, RZ, R44 ;  /* 0x000000ffffe37224 */ /* 0x000fe400078e002c */
[----:B------:R-:W-:Y:S02]  /*c180*/  IMAD.MOV.U32 R222, RZ, RZ, R45 ;  /* 0x000000ffffde7224 */ /* 0x000fe400078e002d */
[----:B------:R-:W-:Y:S02]  /*c190*/  IMAD.MOV.U32 R44, RZ, RZ, R228 ;  /* 0x000000ffff2c7224 */ /* 0x000fe400078e00e4 */
[----:B------:R-:W-:Y:S01]  /*c1a0*/  IMAD.MOV.U32 R45, RZ, RZ, R224 ;  /* 0x000000ffff2d7224 */ /* 0x000fe200078e00e0 */
[----:B------:R-:W-:Y:S01]  /*c1b0*/  HMMA.16816.F32 R84, R32, R50, R84 ;  /* 0x000000322054723c */ /* 0x000fe20000001854 */
[----:B------:R-:W-:Y:S02]  /*c1c0*/  IMAD.MOV.U32 R21, RZ, RZ, R116 ;  /* 0x000000ffff157224 */ /* 0x000fe400078e0074 */
[----:B------:R-:W-:-:S02]  /*c1d0*/  IMAD.MOV.U32 R15, RZ, RZ, R117 ;  /* 0x000000ffff0f7224 */ /* 0x000fc400078e0075 */
[----:B------:R-:W-:Y:S02]  /*c1e0*/  IMAD.MOV.U32 R116, RZ, RZ, R244 ;  /* 0x000000ffff747224 */ /* 0x000fe400078e00f4 */
[----:B------:R-:W-:Y:S01]  /*c1f0*/  IMAD.MOV.U32 R117, RZ, RZ, R153 ;  /* 0x000000ffff757224 */ /* 0x000fe200078e0099 */
[----:B------:R-:W-:Y:S01]  /*c200*/  HMMA.16816.F32 R124, R80, R50, R100 ;  /* 0x00000032507c723c */ /* 0x000fe20000001864 */
[----:B------:R-:W-:-:S04]  /*c210*/  IMAD.WIDE R44, R8, 0x2, R44 ;  /* 0x00000002082c7825 */ /* 0x000fc800078e022c */
[----:B------:R-:W-:Y:S02]  /*c220*/  IMAD.MOV.U32 R48, RZ, RZ, R232 ;  /* 0x000000ffff307224 */ /* 0x000fe400078e00e8 */
[----:B------:R-:W-:Y:S02]  /*c230*/  IMAD.MOV.U32 R50, RZ, RZ, R230 ;  /* 0x000000ffff327224 */ /* 0x000fe400078e00e6 */
[----:B------:R-:W-:Y:S02]  /*c240*/  IMAD.MOV.U32 R51, RZ, RZ, R226 ;  /* 0x000000ffff337224 */ /* 0x000fe400078e00e2 */
[----:B------:R-:W-:Y:S02]  /*c250*/  IMAD.MOV.U32 R49, RZ, RZ, R229 ;  /* 0x000000ffff317224 */ /* 0x000fe400078e00e5 */
[----:B------:R-:W-:Y:S01]  /*c260*/  IMAD.MOV.U32 R100, RZ, RZ, c[0x0][0x188] ;  /* 0x00006200ff647624 */ /* 0x000fe200078e00ff */
[----:B------:R-:W-:Y:S01]  /*c270*/  HMMA.16816.F32 R112, R32, R46, R112 ;  /* 0x0000002e2070723c */ /* 0x000fe20000001870 */
[----:B------:R-:W-:Y:S01]  /*c280*/  IMAD.WIDE R116, R8, 0x2, R116 ;  /* 0x0000000208747825 */ /* 0x000fe200078e0274 */
[----:B0-----:R-:W-:Y:S01]  /*c290*/  SHF.R.U32.HI R0, RZ, 0x7, R0 ;  /* 0x00000007ff007819 */ /* 0x001fe20000011600 */
[----:B------:R-:W-:-:S02]  /*c2a0*/  UIADD3 UR4, UR4, -0x80, URZ ;  /* 0xffffff8004047890 */ /* 0x000fc4000fffe03f */
[----:B------:R-:W-:Y:S02]  /*c2b0*/  IMAD.MOV.U32 R228, RZ, RZ, R44 ;  /* 0x000000ffffe47224 */ /* 0x000fe400078e002c */
[----:B------:R-:W-:Y:S01]  /*c2c0*/  IMAD.MOV.U32 R224, RZ, RZ, R45 ;  /* 0x000000ffffe07224 */ /* 0x000fe200078e002d */
[----:B------:R-:W-:Y:S01]  /*c2d0*/  HMMA.16816.F32 R32, R32, R106, R108 ;  /* 0x0000006a2020723c */ /* 0x000fe2000000186c */
[----:B------:R-:W-:-:S04]  /*c2e0*/  IMAD.WIDE R50, R8, 0x2, R50 ;  /* 0x0000000208327825 */ /* 0x000fc800078e0232 */
[----:B------:R-:W-:-:S03]  /*c2f0*/  IMAD.WIDE R48, R8, 0x2, R48 ;  /* 0x0000000208307825 */ /* 0x000fc600078e0230 */
[----:B------:R-:W-:Y:S01]  /*c300*/  HMMA.16816.F32 R44, R80, R46, R92 ;  /* 0x0000002e502c723c */ /* 0x000fe2000000185c */
[----:B------:R-:W-:Y:S01]  /*c310*/  IMAD.SHL.U32 R100, R100, 0x80, RZ ;  /* 0x0000008064647824 */ /* 0x000fe200078e00ff */
[----:B------:R-:W-:Y:S01]  /*c320*/  SGXT.U32 R0, R0, 0x1 ;  /* 0x000000010000781a */ /* 0x000fe20000000000 */
[----:B------:R-:W-:-:S05]  /*c330*/  IMAD.WIDE R16, R8, 0x2, R16 ;  /* 0x0000000208107825 */ /* 0x000fca00078e0210 */
[----:B------:R-:W-:Y:S01]  /*c340*/  HMMA.16816.F32 R104, R80, R106, R96 ;  /* 0x0000006a5068723c */ /* 0x000fe20000001860 */
[----:B------:R-:W-:Y:S02]  /*c350*/  IMAD.MOV.U32 R244, RZ, RZ, R116 ;  /* 0x000000fffff47224 */ /* 0x000fe400078e0074 */
[----:B------:R-:W-:Y:S02]  /*c360*/  IMAD.MOV.U32 R153, RZ, RZ, R117 ;  /* 0x000000ffff997224 */ /* 0x000fe400078e0075 */
[----:B------:R-:W-:Y:S02]  /*c370*/  IMAD.MOV.U32 R230, RZ, RZ, R50 ;  /* 0x000000ffffe67224 */ /* 0x000fe400078e0032 */
[----:B------:R-:W-:Y:S02]  /*c380*/  IMAD.MOV.U32 R226, RZ, RZ, R51 ;  /* 0x000000ffffe27224 */ /* 0x000fe400078e0033 */
[----:B------:R-:W-:Y:S02]  /*c390*/  IMAD.MOV.U32 R232, RZ, RZ, R48 ;  /* 0x000000ffffe87224 */ /* 0x000fe400078e0030 */
[----:B------:R-:W-:-:S02]  /*c3a0*/  IMAD.MOV.U32 R229, RZ, RZ, R49 ;  /* 0x000000ffffe57224 */ /* 0x000fc400078e0031 */
[----:B-----5:R-:W-:-:S04]  /*c3b0*/  IMAD.WIDE R28, R100, 0x2, R28 ;  /* 0x00000002641c7825 */ /* 0x020fc800078e021c */
[----:B------:R-:W-:Y:S02]  /*c3c0*/  IMAD.MOV.U32 R235, RZ, RZ, R41 ;  /* 0x000000ffffeb7224 */ /* 0x000fe400078e0029 */
[----:B------:R-:W-:Y:S01]  /*c3d0*/  IMAD.MOV.U32 R236, RZ, RZ, R43 ;  /* 0x000000ffffec7224 */ /* 0x000fe200078e002b */
[----:B-1----:R-:W-:Y:S01]  /*c3e0*/  @!P0 CALL.REL.NOINC `(.L_x_2) ;  /* 0x0000001000008944 */ /* 0x002fe20003c00000 */
[----:B------:R-:W-:Y:S05]  /*c3f0*/  BRA `(.L_x_3) ;  /* 0xffff92a000007947 */ /* 0x000fea000383ffff */
.L_x_2:
[----:B------:R-:W-:Y:S02]  /*c400*/  F2FP.PACK_AB R2, R47, R127 ;  /* 0x0000007f2f02723e */ /* 0x000fe400000000ff */
[----:B------:R-:W-:Y:S02]  /*c410*/  F2FP.PACK_AB R4, R75, R71 ;  /* 0x000000474b04723e */ /* 0x000fe400000000ff */
[----:B------:R-:W-:Y:S02]  /*c420*/  F2FP.PACK_AB R6, R115, R87 ;  /* 0x000000577306723e */ /* 0x000fe400000000ff */
[----:B------:R-:W-:Y:S02]  /*c430*/  F2FP.PACK_AB R8, R55, R131 ;  /* 0x000000833708723e */ /* 0x000fe400000000ff */
[----:B------:R-:W-:-:S02]  /*c440*/  F2FP.PACK_AB R10, R45, R125 ;  /* 0x0000007d2d0a723e */ /* 0x000fc400000000ff */
[----:B------:R-:W-:Y:S02]  /*c450*/  F2FP.PACK_AB R12, R73, R69 ;  /* 0x00000045490c723e */ /* 0x000fe400000000ff */
        /* <DEDUP_REMOVED lines=26> */
.L_x_1:
[----:B------:R-:W2:Y:S04]  /*c600*/  LDL.LU R19, [R1+0x16c] ;  /* 0x00016c0001137983 */ /* 0x000ea80000300800 */
[----:B------:R-:W3:Y:S02]  /*c610*/  S2R R22, SR_TID.X ;  /* 0x0000000000167919 */ /* 0x000ee40000002100 */
[C---:B-1-3--:R-:W-:Y:S01]  /*c620*/  IMAD.SHL.U32 R0, R22.reuse, 0x8, RZ ;  /* 0x0000000816007824 */ /* 0x04afe200078e00ff */
[----:B0-----:R-:W-:Y:S01]  /*c630*/  SHF.R.S32.HI R18, RZ, 0x4, R22 ;  /* 0x00000004ff127819 */ /* 0x001fe20000011416 */
[C---:B------:R-:W-:Y:S01]  /*c640*/  IMAD.SHL.U32 R21, R22.reuse, 0x20, RZ ;  /* 0x0000002016157824 */ /* 0x040fe200078e00ff */
[----:B------:R-:W-:-:S02]  /*c650*/  LOP3.LUT R20, R22, 0xc, RZ, 0xc0, !PT ;  /* 0x0000000c16147812 */ /* 0x000fc400078ec0ff */
[----:B------:R-:W-:Y:S02]  /*c660*/  SGXT R18, R18, 0x1 ;  /* 0x000000011212781a */ /* 0x000fe40000000200 */
[----:B------:R-:W-:-:S05]  /*c670*/  LOP3.LUT R21, R21, 0x60, RZ, 0xc0, !PT ;  /* 0x0000006015157812 */ /* 0x000fca00078ec0ff */
[----:B------:R-:W-:Y:S01]  /*c680*/  IMAD R21, R20, 0x800, R21 ;  /* 0x0000080014157824 */ /* 0x000fe200078e0215 */
[----:B------:R-:W-:Y:S01]  /*c690*/  BAR.SYNC.DEFER_BLOCKING 0x0 ;  /* 0x0000000000007b1d */ /* 0x000fe20000010000 */
[----:B--2---:R-:W-:-:S04]  /*c6a0*/  LOP3.LUT R19, R19, 0x78, R0, 0xf8, !PT ;  /* 0x0000007813137812 */ /* 0x004fc800078ef800 */
[----:B------:R-:W-:-:S04]  /*c6b0*/  LOP3.LUT R18, R19, 0x2008, R18, 0x78, !PT ;  /* 0x0000200813127812 */ /* 0x000fc800078e7812 */
[----:B------:R-:W-:Y:S02]  /*c6c0*/  LOP3.LUT R18, R18, 0x80, R22, 0xf8, !PT ;  /* 0x0000008012127812 */ /* 0x000fe400078ef816 */
[----:B------:R-:W2:Y:S04]  /*c6d0*/  LDL.LU R22, [R1+0x168] ;  /* 0x0001680001167983 */ /* 0x000ea80000300800 */
[----:B------:R-:W3:Y:S04]  /*c6e0*/  LDL.LU R24, [R1+0x164] ;  /* 0x0001640001187983 */ /* 0x000ee80000300800 */
[----:B------:R-:W4:Y:S04]  /*c6f0*/  LDL.LU R36, [R1+0x160] ;  /* 0x0001600001247983 */ /* 0x000f280000300800 */
[----:B------:R-:W5:Y:S04]  /*c700*/  LDL.LU R32, [R1+0x15c] ;  /* 0x00015c0001207983 */ /* 0x000f680000300800 */
[----:B------:R-:W4:Y:S04]  /*c710*/  LDL.LU R35, [R1+0x158] ;  /* 0x0001580001237983 */ /* 0x000f280000300800 */
[----:B------:R-:W4:Y:S01]  /*c720*/  LDL.LU R33, [R1+0x154] ;  /* 0x0001540001217983 */ /* 0x000f220000300800 */
[----:B------:R-:W-:Y:S01]  /*c730*/  IMAD R21, R20, 0x2, R21 ;  /* 0x0000000214157824 */ /* 0x000fe200078e0215 */
[----:B------:R-:W-:-:S02]  /*c740*/  LOP3.LUT R20, R18, 0x10, RZ, 0x3c, !PT ;  /* 0x0000001012147812 */ /* 0x000fc400078e3cff */
[----:B------:R0:W-:Y:S01]  /*c750*/  STS.64 [R18+0x500], R14 ;  /* 0x0005000e12007388 */ /* 0x0001e20000000a00 */
[----:B------:R-:W-:-:S03]  /*c760*/  LOP3.LUT R0, R0, 0x780, RZ, 0xc0, !PT ;  /* 0x0000078000007812 */ /* 0x000fc600078ec0ff */
[----:B------:R1:W-:Y:S02]  /*c770*/  STS.64 [R18+0x400], R16 ;  /* 0x0004001012007388 */ /* 0x0003e40000000a00 */
[----:B------:R-:W-:Y:S02]  /*c780*/  IMAD.IADD R40, R0, 0x1, R21 ;  /* 0x0000000100287824 */ /* 0x000fe400078e0215 */
[----:B------:R-:W-:Y:S03]  /*c790*/  STS.64 [R18], R52 ;  /* 0x0000003412007388 */ /* 0x000fe60000000a00 */
[C---:B------:R-:W-:Y:S01]  /*c7a0*/  LOP3.LUT R42, R40.reuse, 0x8, RZ, 0x3c, !PT ;  /* 0x00000008282a7812 */ /* 0x040fe200078e3cff */
[----:B0-----:R-:W4:Y:S04]  /*c7b0*/  LDL.LU R14, [R1+0x150] ;  /* 0x00015000010e7983 */ /* 0x001f280000300800 */
[----:B-1----:R-:W4:Y:S01]  /*c7c0*/  LDL.LU R17, [R1+0x14c] ;  /* 0x00014c0001117983 */ /* 0x002f220000300800 */
[----:B------:R-:W-:-:S03]  /*c7d0*/  LOP3.LUT R16, R40, 0x10, RZ, 0x3c, !PT ;  /* 0x0000001028107812 */ /* 0x000fc600078e3cff */
[----:B------:R-:W-:Y:S04]  /*c7e0*/  STS.64 [R18+0x100], R84 ;  /* 0x0001005412007388 */ /* 0x000fe80000000a00 */
[----:B------:R-:W-:Y:S04]  /*c7f0*/  STS.64 [R18+0x200], R68 ;  /* 0x0002004412007388 */ /* 0x000fe80000000a00 */
[----:B------:R-:W-:Y:S04]  /*c800*/  STS.64 [R18+0x600], R12 ;  /* 0x0006000c12007388 */ /* 0x000fe80000000a00 */
[----:B------:R0:W-:Y:S04]  /*c810*/  STS.64 [R18+0x300], R44 ;  /* 0x0003002c12007388 */ /* 0x0001e80000000a00 */
[----:B------:R-:W-:Y:S04]  /*c820*/  STS.64 [R18+0x700], R10 ;  /* 0x0007000a12007388 */ /* 0x000fe80000000a00 */
[----:B------:R-:W-:Y:S04]  /*c830*/  STS.64 [R20+0x4400], R8 ;  /* 0x0044000814007388 */ /* 0x000fe80000000a00 */
[----:B------:R-:W-:Y:S01]  /*c840*/  STS.64 [R20+0x4000], R54 ;  /* 0x0040003614007388 */ /* 0x000fe20000000a00 */
[----:B0-----:R-:W-:-:S03]  /*c850*/  LOP3.LUT R44, R40, 0x18, RZ, 0x3c, !PT ;  /* 0x00000018282c7812 */ /* 0x001fc600078e3cff */
[----:B------:R-:W-:Y:S04]  /*c860*/  STS.64 [R20+0x4100], R86 ;  /* 0x0041005614007388 */ /* 0x000fe80000000a00 */
[----:B------:R-:W-:Y:S04]  /*c870*/  STS.64 [R20+0x4500], R6 ;  /* 0x0045000614007388 */ /* 0x000fe80000000a00 */
[----:B------:R-:W-:Y:S04]  /*c880*/  STS.64 [R20+0x4200], R70 ;  /* 0x0042004614007388 */ /* 0x000fe80000000a00 */
[----:B------:R-:W-:Y:S04]  /*c890*/  STS.64 [R20+0x4600], R4 ;  /* 0x0046000414007388 */ /* 0x000fe80000000a00 */
[----:B------:R-:W-:Y:S04]  /*c8a0*/  STS.64 [R20+0x4300], R46 ;  /* 0x0043002e14007388 */ /* 0x000fe80000000a00 */
[----:B------:R3:W-:Y:S04]  /*c8b0*/  STS.64 [R20+0x4700], R2 ;  /* 0x0047000214007388 */ /* 0x0007e80000000a00 */
[----:B------:R-:W-:Y:S06]  /*c8c0*/  BAR.SYNC.DEFER_BLOCKING 0x0 ;  /* 0x0000000000007b1d */ /* 0x000fec0000010000 */
[----:B------:R-:W0:Y:S04]  /*c8d0*/  LDS.64 R30, [R40] ;  /* 0x00000000281e7984 */ /* 0x000e280000000a00 */
[----:B------:R-:W1:Y:S04]  /*c8e0*/  LDS.64 R18, [R42] ;  /* 0x000000002a127984 */ /* 0x000e680000000a00 */
[----:B------:R-:W-:Y:S04]  /*c8f0*/  LDS.64 R28, [R44] ;  /* 0x000000002c1c7984 */ /* 0x000fe80000000a00 */
[----:B------:R-:W-:Y:S04]  /*c900*/  LDS.64 R26, [R40+0x800] ;  /* 0x00080000281a7984 */ /* 0x000fe80000000a00 */
[----:B------:R-:W-:Y:S01]  /*c910*/  LDS.64 R20, [R16+0x800] ;  /* 0x0008000010147984 */ /* 0x000fe20000000a00 */
[C---:B--2---:R-:W-:Y:S01]  /*c920*/  ISETP.GE.AND P0, PT, R22.reuse, c[0x0][0x178], PT ;  /* 0x00005e0016007a0c */ /* 0x044fe20003f06270 */
[----:B------:R-:W-:-:S02]  /*c930*/  IMAD R34, R22, c[0x0][0x194], RZ ;  /* 0x0000650016227a24 */ /* 0x000fc400078e02ff */
[----:B------:R-:W2:Y:S01]  /*c940*/  LDS.64 R22, [R16] ;  /* 0x0000000010167984 */ /* 0x000ea20000000a00 */
[C---:B---3--:R-:W-:Y:S01]  /*c950*/  IMAD R3, R24.reuse, c[0x0][0x198], RZ ;  /* 0x0000660018037a24 */ /* 0x048fe200078e02ff */
[----:B------:R-:W-:Y:S02]  /*c960*/  ISETP.LT.AND P1, PT, R24, c[0x0][0x17c], !P0 ;  /* 0x00005f0018007a0c */ /* 0x000fe40004721270 */
[----:B------:R-:W-:Y:S01]  /*c970*/  LEA R0, P2, R34, c[0x0][0x170], 0x1 ;  /* 0x00005c0022007a11 */ /* 0x000fe200078408ff */
[----:B------:R-:W3:Y:S01]  /*c980*/  LDS.64 R24, [R42+0x800] ;  /* 0x000800002a187984 */ /* 0x000ee20000000a00 */
[C---:B-----5:R-:W-:Y:S01]  /*c990*/  ISETP.LT.AND P4, PT, R32.reuse, c[0x0][0x17c], !P0 ;  /* 0x00005f0020007a0c */ /* 0x060fe20004781270 */
[----:B------:R-:W-:Y:S02]  /*c9a0*/  IMAD R9, R32, c[0x0][0x198], RZ ;  /* 0x0000660020097a24 */ /* 0x000fe400078e02ff */
[----:B------:R-:W5:Y:S04]  /*c9b0*/  LDL.LU R32, [R1+0x148] ;  /* 0x0001480001207983 */ /* 0x000f680000300800 */
[----:B------:R-:W5:Y:S04]  /*c9c0*/  LDL.LU R38, [R1+0x144] ;  /* 0x0001440001267983 */ /* 0x000f680000300800 */
[----:B------:R-:W5:Y:S04]  /*c9d0*/  LDL.LU R43, [R1+0x140] ;  /* 0x00014000012b7983 */ /* 0x000f680000300800 */
[----:B------:R-:W5:Y:S04]  /*c9e0*/  LDL.LU R41, [R1+0x13c] ;  /* 0x00013c0001297983 */ /* 0x000f680000300800 */
[----:B------:R-:W5:Y:S04]  /*c9f0*/  LDL.LU R45, [R1+0x138] ;  /* 0x00013800012d7983 */ /* 0x000f680000300800 */
[----:B------:R-:W5:Y:S01]  /*ca00*/  LDL.LU R48, [R1+0x134] ;  /* 0x0001340001307983 */ /* 0x000f620000300800 */
[----:B------:R-:W-:Y:S01]  /*ca10*/  LEA.HI.X.SX32 R34, R34, c[0x0][0x174], 0x1, P2 ;  /* 0x00005d0022227a11 */ /* 0x000fe200010f0eff */
[C---:B----4-:R-:W-:Y:S01]  /*ca20*/  IMAD R5, R36.reuse, c[0x0][0x198], RZ ;  /* 0x0000660024057a24 */ /* 0x050fe200078e02ff */
[----:B------:R-:W-:Y:S01]  /*ca30*/  LEA R2, P2, R3, R0, 0x1 ;  /* 0x0000000003027211 */ /* 0x000fe200078408ff */
[----:B------:R-:W-:Y:S01]  /*ca40*/  IMAD R11, R35, c[0x0][0x198], RZ ;  /* 0x00006600230b7a24 */ /* 0x000fe200078e02ff */
[----:B------:R-:W-:Y:S01]  /*ca50*/  ISETP.LT.AND P3, PT, R36, c[0x0][0x17c], !P0 ;  /* 0x00005f0024007a0c */ /* 0x000fe20004761270 */
[----:B------:R-:W-:Y:S01]  /*ca60*/  IMAD R13, R33, c[0x0][0x198], RZ ;  /* 0x00006600210d7a24 */ /* 0x000fe200078e02ff */
[----:B------:R-:W-:Y:S01]  /*ca70*/  LEA.HI.X.SX32 R3, R3, R34, 0x1, P2 ;  /* 0x0000002203037211 */ /* 0x000fe200010f0eff */
[----:B------:R-:W-:Y:S01]  /*ca80*/  IMAD R15, R14, c[0x0][0x198], RZ ;  /* 0x000066000e0f7a24 */ /* 0x000fe200078e02ff */
[----:B------:R-:W-:Y:S01]  /*ca90*/  LEA R6, P6, R5, R0, 0x1 ;  /* 0x0000000005067211 */ /* 0x000fe200078c08ff */
[----:B------:R-:W4:Y:S01]  /*caa0*/  LDL.LU R50, [R1+0x130] ;  /* 0x0001300001327983 */ /* 0x000f220000300800 */
[----:B------:R-:W-:-:S02]  /*cab0*/  ISETP.LT.AND P2, PT, R35, c[0x0][0x17c], !P0 ;  /* 0x00005f0023007a0c */ /* 0x000fc40004741270 */
[----:B------:R-:W-:Y:S01]  /*cac0*/  LEA.HI.X.SX32 R7, R5, R34, 0x1, P6 ;  /* 0x0000002205077211 */ /* 0x000fe200030f0eff */
[----:B0-----:R-:W-:Y:S01]  /*cad0*/  @P1 STG.E.U16 [R2.64], R30 ;  /* 0x0000001e02001986 */ /* 0x001fe2000c101506 */
[----:B------:R-:W-:-:S03]  /*cae0*/  ISETP.LT.AND P1, PT, R33, c[0x0][0x17c], !P0 ;  /* 0x00005f0021007a0c */ /* 0x000fc60004721270 */
[----:B------:R-:W0:Y:S01]  /*caf0*/  LDS.64 R2, [R44+0x800] ;  /* 0x000800002c027984 */ /* 0x000e220000000a00 */
[----:B------:R-:W-:-:S03]  /*cb00*/  LEA R8, P5, R9, R0, 0x1 ;  /* 0x0000000009087211 */ /* 0x000fc600078a08ff */
[----:B------:R-:W0:Y:S01]  /*cb10*/  LDS.64 R4, [R40+0x1000] ;  /* 0x0010000028047984 */ /* 0x000e220000000a00 */
[----:B------:R-:W-:-:S03]  /*cb20*/  LEA R10, P6, R11, R0, 0x1 ;  /* 0x000000000b0a7211 */ /* 0x000fc600078c08ff */
[----:B-1----:R-:W-:Y:S01]  /*cb30*/  @P3 STG.E.U16 [R6.64], R18 ;  /* 0x0000001206003986 */ /* 0x002fe2000c101506 */
[----:B------:R-:W-:Y:S02]  /*cb40*/  LEA R12, P3, R13, R0, 0x1 ;  /* 0x000000000d0c7211 */ /* 0x000fe400078608ff */
[-C--:B------:R-:W-:Y:S01]  /*cb50*/  LEA.HI.X.SX32 R9, R9, R34.reuse, 0x1, P5 ;  /* 0x0000002209097211 */ /* 0x080fe200028f0eff */
[----:B------:R-:W4:Y:S01]  /*cb60*/  LDL.LU R47, [R1+0x12c] ;  /* 0x00012c00012f7983 */ /* 0x000f220000300800 */
[-C--:B------:R-:W-:Y:S02]  /*cb70*/  LEA.HI.X.SX32 R11, R11, R34.reuse, 0x1, P6 ;  /* 0x000000220b0b7211 */ /* 0x080fe400030f0eff */
[----:B------:R-:W-:Y:S01]  /*cb80*/  LEA.HI.X.SX32 R13, R13, R34, 0x1, P3 ;  /* 0x000000220d0d7211 */ /* 0x000fe200018f0eff */
[----:B--2---:R-:W-:Y:S01]  /*cb90*/  @P4 STG.E.U16 [R8.64], R22 ;  /* 0x0000001608004986 */ /* 0x004fe2000c101506 */
[----:B------:R-:W-:-:S03]  /*cba0*/  ISETP.LT.AND P3, PT, R14, c[0x0][0x17c], !P0 ;  /* 0x00005f000e007a0c */ /* 0x000fc60004761270 */
[----:B------:R-:W-:Y:S01]  /*cbb0*/  @P2 STG.E.U16 [R10.64], R28 ;  /* 0x0000001c0a002986 */ /* 0x000fe2000c101506 */
[----:B------:R-:W-:-:S03]  /*cbc0*/  LEA R14, P2, R15, R0, 0x1 ;  /* 0x000000000f0e7211 */ /* 0x000fc600078408ff */
[----:B------:R-:W-:Y:S01]  /*cbd0*/  @P1 STG.E.U16 [R12.64], R26 ;  /* 0x0000001a0c001986 */ /* 0x000fe2000c101506 */
[C---:B------:R-:W-:Y:S01]  /*cbe0*/  ISETP.LT.AND P1, PT, R17.reuse, c[0x0][0x17c], !P0 ;  /* 0x00005f0011007a0c */ /* 0x040fe20004721270 */
[----:B------:R-:W-:Y:S01]  /*cbf0*/  IMAD R17, R17, c[0x0][0x198], RZ ;  /* 0x0000660011117a24 */ /* 0x000fe200078e02ff */
[----:B------:R-:W-:Y:S01]  /*cc00*/  LEA.HI.X.SX32 R15, R15, R34, 0x1, P2 ;  /* 0x000000220f0f7211 */ /* 0x000fe200010f0eff */
[----:B------:R-:W2:Y:S04]  /*cc10*/  LDL.LU R46, [R1+0x128] ;  /* 0x00012800012e7983 */ /* 0x000ea80000300800 */
[----:B---3--:R-:W-:Y:S04]  /*cc20*/  @P3 STG.E.U16 [R14.64], R24 ;  /* 0x000000180e003986 */ /* 0x008fe8000c101506 */
[----:B------:R-:W2:Y:S04]  /*cc30*/  LDL.LU R49, [R1+0x124] ;  /* 0x0001240001317983 */ /* 0x000ea80000300800 */
[----:B------:R1:W-:Y:S04]  /*cc40*/  LDS.64 R12, [R40+0x1800] ;  /* 0x00180000280c7984 */ /* 0x0003e80000000a00 */
[----:B------:R-:W0:Y:S04]  /*cc50*/  LDS.64 R6, [R42+0x1000] ;  /* 0x001000002a067984 */ /* 0x000e280000000a00 */
[----:B------:R-:W0:Y:S04]  /*cc60*/  LDS.64 R8, [R16+0x1000] ;  /* 0x0010000010087984 */ /* 0x000e280000000a00 */
[----:B------:R-:W0:Y:S04]  /*cc70*/  LDS.64 R10, [R44+0x1000] ;  /* 0x001000002c0a7984 */ /* 0x000e280000000a00 */
[----:B------:R-:W0:Y:S01]  /*cc80*/  LDS.64 R14, [R42+0x1800] ;  /* 0x001800002a0e7984 */ /* 0x000e220000000a00 */
[C---:B-----5:R-:W-:Y:S01]  /*cc90*/  ISETP.LT.AND P2, PT, R32.reuse, c[0x0][0x17c], !P0 ;  /* 0x00005f0020007a0c */ /* 0x060fe20004741270 */
[----:B------:R-:W-:Y:S01]  /*cca0*/  IMAD R35, R32, c[0x0][0x198], RZ ;  /* 0x0000660020237a24 */ /* 0x000fe200078e02ff */
[----:B------:R-:W-:-:S02]  /*ccb0*/  LEA R32, P4, R17, R0, 0x1 ;  /* 0x0000000011207211 */ /* 0x000fc400078808ff */
[C---:B------:R-:W-:Y:S02]  /*ccc0*/  ISETP.LT.AND P3, PT, R38.reuse, c[0x0][0x17c], !P0 ;  /* 0x00005f0026007a0c */ /* 0x040fe40004761270 */
[----:B------:R-:W-:Y:S01]  /*ccd0*/  LEA.HI.X.SX32 R33, R17, R34, 0x1, P4 ;  /* 0x0000002211217211 */ /* 0x000fe200020f0eff */
[----:B------:R-:W-:Y:S01]  /*cce0*/  IMAD R17, R38, c[0x0][0x198], RZ ;  /* 0x0000660026117a24 */ /* 0x000fe200078e02ff */
[----:B------:R-:W-:-:S03]  /*ccf0*/  LEA R36, P5, R35, R0, 0x1 ;  /* 0x0000000023247211 */ /* 0x000fc600078a08ff */
[----:B------:R-:W-:Y:S01]  /*cd00*/  @P1 STG.E.U16 [R32.64], R20 ;  /* 0x0000001420001986 */ /* 0x000fe2000c101506 */
[----:B------:R-:W-:Y:S02]  /*cd10*/  LEA R38, P1, R17, R0, 0x1 ;  /* 0x0000000011267211 */ /* 0x000fe400078208ff */
[-C--:B------:R-:W-:Y:S01]  /*cd20*/  LEA.HI.X.SX32 R37, R35, R34.reuse, 0x1, P5 ;  /* 0x0000002223257211 */ /* 0x080fe200028f0eff */
[----:B------:R-:W-:Y:S01]  /*cd30*/  IMAD R35, R43, c[0x0][0x198], RZ ;  /* 0x000066002b237a24 */ /* 0x000fe200078e02ff */
[----:B------:R-:W-:Y:S01]  /*cd40*/  LEA.HI.X.SX32 R39, R17, R34, 0x1, P1 ;  /* 0x0000002211277211 */ /* 0x000fe200008f0eff */
[----:B------:R-:W-:Y:S04]  /*cd50*/  LDS.64 R32, [R44+0x1800] ;  /* 0x001800002c207984 */ /* 0x000fe80000000a00 */
[----:B0-----:R0:W-:Y:S01]  /*cd60*/  @P2 STG.E.U16 [R36.64], R2 ;  /* 0x0000000224002986 */ /* 0x0011e2000c101506 */
[----:B------:R-:W-:-:S03]  /*cd70*/  ISETP.LT.AND P2, PT, R43, c[0x0][0x17c], !P0 ;  /* 0x00005f002b007a0c */ /* 0x000fc60004741270 */
[----:B------:R5:W-:Y:S01]  /*cd80*/  @P3 STG.E.U16 [R38.64], R4 ;  /* 0x0000000426003986 */ /* 0x000be2000c101506 */
[----:B-1----:R-:W-:Y:S01]  /*cd90*/  LEA R40, P3, R35, R0, 0x1 ;  /* 0x0000000023287211 */ /* 0x002fe200078608ff */
[C---:B------:R-:W-:Y:S01]  /*cda0*/  IMAD R43, R41.reuse, c[0x0][0x198], RZ ;  /* 0x00006600292b7a24 */ /* 0x040fe200078e02ff */
[----:B------:R-:W-:Y:S01]  /*cdb0*/  ISETP.LT.AND P1, PT, R41, c[0x0][0x17c], !P0 ;  /* 0x00005f0029007a0c */ /* 0x000fe20004721270 */
[----:B------:R-:W1:Y:S01]  /*cdc0*/  LDS.64 R16, [R16+0x1800] ;  /* 0x0018000010107984 */ /* 0x000e620000000a00 */
[----:B------:R-:W-:Y:S01]  /*cdd0*/  LEA.HI.X.SX32 R41, R35, R34, 0x1, P3 ;  /* 0x0000002223297211 */ /* 0x000fe200018f0eff */
[C---:B------:R-:W-:Y:S01]  /*cde0*/  IMAD R35, R48.reuse, c[0x0][0x198], RZ ;  /* 0x0000660030237a24 */ /* 0x040fe200078e02ff */
[----:B------:R-:W-:Y:S02]  /*cdf0*/  ISETP.LT.AND P3, PT, R48, c[0x0][0x17c], !P0 ;  /* 0x00005f0030007a0c */ /* 0x000fe40004761270 */
[----:B------:R-:W3:Y:S01]  /*ce00*/  LDL.LU R48, [R1+0x120] ;  /* 0x0001200001307983 */ /* 0x000ee20000300800 */
[C---:B------:R-:W-:Y:S01]  /*ce10*/  ISETP.LT.AND P4, PT, R45.reuse, c[0x0][0x17c], !P0 ;  /* 0x00005f002d007a0c */ /* 0x040fe20004781270 */
[----:B------:R-:W-:Y:S01]  /*ce20*/  IMAD R45, R45, c[0x0][0x198], RZ ;  /* 0x000066002d2d7a24 */ /* 0x000fe200078e02ff */
[-C--:B0-----:R-:W-:Y:S01]  /*ce30*/  LEA R36, P5, R43, R0.reuse, 0x1 ;  /* 0x000000002b247211 */ /* 0x081fe200078a08ff */
[----:B------:R0:W-:Y:S01]  /*ce40*/  @P2 STG.E.U16 [R40.64], R6 ;  /* 0x0000000628002986 */ /* 0x0001e2000c101506 */
[----:B-----5:R-:W-:-:S02]  /*ce50*/  LEA R38, P2, R35, R0, 0x1 ;  /* 0x0000000023267211 */ /* 0x020fc400078408ff */
[----:B------:R-:W-:Y:S02]  /*ce60*/  LEA.HI.X.SX32 R37, R43, R34, 0x1, P5 ;  /* 0x000000222b257211 */ /* 0x000fe400028f0eff */
[----:B------:R-:W-:Y:S02]  /*ce70*/  LEA R42, P6, R45, R0, 0x1 ;  /* 0x000000002d2a7211 */ /* 0x000fe400078c08ff */
[-C--:B------:R-:W-:Y:S01]  /*ce80*/  LEA.HI.X.SX32 R39, R35, R34.reuse, 0x1, P2 ;  /* 0x0000002223277211 */ /* 0x080fe200010f0eff */
[----:B------:R5:W-:Y:S01]  /*ce90*/  @P1 STG.E.U16 [R36.64], R8 ;  /* 0x0000000824001986 */ /* 0x000be2000c101506 */
[----:B------:R-:W-:Y:S01]  /*cea0*/  LEA.HI.X.SX32 R43, R45, R34, 0x1, P6 ;  /* 0x000000222d2b7211 */ /* 0x000fe200030f0eff */
[C---:B----4-:R-:W-:Y:S01]  /*ceb0*/  IMAD R45, R50.reuse, c[0x0][0x198], RZ ;  /* 0x00006600322d7a24 */ /* 0x050fe200078e02ff */
[----:B------:R-:W-:Y:S01]  /*cec0*/  ISETP.LT.AND P1, PT, R50, c[0x0][0x17c], !P0 ;  /* 0x00005f0032007a0c */ /* 0x000fe20004721270 */
[C---:B------:R-:W-:Y:S01]  /*ced0*/  IMAD R35, R47.reuse, c[0x0][0x198], RZ ;  /* 0x000066002f237a24 */ /* 0x040fe200078e02ff */
[----:B------:R-:W4:Y:S01]  /*cee0*/  LDL.LU R50, [R1+0x11c] ;  /* 0x00011c0001327983 */ /* 0x000f220000300800 */
[----:B------:R-:W-:-:S03]  /*cef0*/  ISETP.LT.AND P2, PT, R47, c[0x0][0x17c], !P0 ;  /* 0x00005f002f007a0c */ /* 0x000fc60004741270 */
[----:B------:R-:W-:Y:S01]  /*cf00*/  @P4 STG.E.U16 [R42.64], R10 ;  /* 0x0000000a2a004986 */ /* 0x000fe2000c101506 */
[-C--:B------:R-:W-:Y:S02]  /*cf10*/  LEA R44, P4, R45, R0.reuse, 0x1 ;  /* 0x000000002d2c7211 */ /* 0x080fe400078808ff */
[----:B0-----:R-:W-:Y:S01]  /*cf20*/  LEA R40, P5, R35, R0, 0x1 ;  /* 0x0000000023287211 */ /* 0x001fe200078a08ff */
[----:B------:R-:W4:Y:S01]  /*cf30*/  LDL.LU R47, [R1+0x118] ;  /* 0x00011800012f7983 */ /* 0x000f220000300800 */
[-C--:B------:R-:W-:Y:S02]  /*cf40*/  LEA.HI.X.SX32 R45, R45, R34.reuse, 0x1, P4 ;  /* 0x000000222d2d7211 */ /* 0x080fe400020f0eff */
[----:B------:R-:W-:Y:S01]  /*cf50*/  LEA.HI.X.SX32 R41, R35, R34, 0x1, P5 ;  /* 0x0000002223297211 */ /* 0x000fe200028f0eff */
[----:B------:R0:W-:Y:S01]  /*cf60*/  @P3 STG.E.U16 [R38.64], R12 ;  /* 0x0000000c26003986 */ /* 0x0001e2000c101506 */
[C---:B--2---:R-:W-:Y:S01]  /*cf70*/  ISETP.LT.AND P3, PT, R46.reuse, c[0x0][0x17c], !P0 ;  /* 0x00005f002e007a0c */ /* 0x044fe20004761270 */
[----:B-----5:R-:W-:-:S02]  /*cf80*/  IMAD R37, R46, c[0x0][0x198], RZ ;  /* 0x000066002e257a24 */ /* 0x020fc400078e02ff */
[----:B------:R-:W2:Y:S01]  /*cf90*/  LDL.LU R46, [R1+0x114] ;  /* 0x00011400012e7983 */ /* 0x000ea20000300800 */
[C---:B------:R-:W-:Y:S01]  /*cfa0*/  IMAD R35, R49.reuse, c[0x0][0x198], RZ ;  /* 0x0000660031237a24 */ /* 0x040fe200078e02ff */
[----:B------:R-:W-:Y:S02]  /*cfb0*/  ISETP.LT.AND P4, PT, R49, c[0x0][0x17c], !P0 ;  /* 0x00005f0031007a0c */ /* 0x000fe40004781270 */
[----:B------:R-:W-:Y:S01]  /*cfc0*/  @P1 STG.E.U16 [R44.64], R14 ;  /* 0x0000000e2c001986 */ /* 0x000fe2000c101506 */
[----:B------:R-:W-:-:S03]  /*cfd0*/  LEA R36, P1, R37, R0, 0x1 ;  /* 0x0000000025247211 */ /* 0x000fc600078208ff */
[----:B-1----:R-:W-:Y:S01]  /*cfe0*/  @P2 STG.E.U16 [R40.64], R16 ;  /* 0x0000001028002986 */ /* 0x002fe2000c101506 */
[----:B0-----:R-:W-:Y:S02]  /*cff0*/  LEA R38, P2, R35, R0, 0x1 ;  /* 0x0000000023267211 */ /* 0x001fe400078408ff */
[-C--:B------:R-:W-:Y:S01]  /*d000*/  LEA.HI.X.SX32 R37, R37, R34.reuse, 0x1, P1 ;  /* 0x0000002225257211 */ /* 0x080fe200008f0eff */
[----:B------:R-:W5:Y:S01]  /*d010*/  LDL.LU R49, [R1+0x110] ;  /* 0x0001100001317983 */ /* 0x000f620000300800 */
[----:B------:R-:W-:Y:S02]  /*d020*/  LEA.HI.X.SX32 R39, R35, R34, 0x1, P2 ;  /* 0x0000002223277211 */ /* 0x000fe400010f0eff */
[----:B------:R-:W-:Y:S01]  /*d030*/  PRMT R30, R30, 0x7632, R30 ;  /* 0x000076321e1e7816 */ /* 0x000fe2000000001e */
[----:B------:R-:W-:Y:S04]  /*d040*/  @P3 STG.E.U16 [R36.64], R32 ;  /* 0x0000002024003986 */ /* 0x000fe8000c101506 */
[----:B------:R0:W-:Y:S01]  /*d050*/  @P4 STG.E.U16 [R38.64], R30 ;  /* 0x0000001e26004986 */ /* 0x0001e2000c101506 */
[C---:B---3--:R-:W-:Y:S01]  /*d060*/  ISETP.LT.AND P1, PT, R48.reuse, c[0x0][0x17c], !P0 ;  /* 0x00005f0030007a0c */ /* 0x048fe20004721270 */
[----:B------:R-:W-:-:S02]  /*d070*/  IMAD R43, R48, c[0x0][0x198], RZ ;  /* 0x00006600302b7a24 */ /* 0x000fc400078e02ff */
[----:B------:R-:W3:Y:S04]  /*d080*/  LDL.LU R48, [R1+0x10c] ;  /* 0x00010c0001307983 */ /* 0x000ee80000300800 */
[----:B0-----:R-:W3:Y:S01]  /*d090*/  LDL.LU R30, [R1+0x108] ;  /* 0x00010800011e7983 */ /* 0x001ee20000300800 */
[C---:B------:R-:W-:Y:S02]  /*d0a0*/  LEA R42, P3, R43.reuse, R0, 0x1 ;  /* 0x000000002b2a7211 */ /* 0x040fe400078608ff */
[----:B------:R-:W-:Y:S02]  /*d0b0*/  PRMT R18, R18, 0x7632, R18 ;  /* 0x0000763212127816 */ /* 0x000fe40000000012 */
[----:B------:R-:W-:Y:S01]  /*d0c0*/  LEA.HI.X.SX32 R43, R43, R34, 0x1, P3 ;  /* 0x000000222b2b7211 */ /* 0x000fe200018f0eff */
[C---:B----4-:R-:W-:Y:S01]  /*d0d0*/  IMAD R35, R50.reuse, c[0x0][0x198], RZ ;  /* 0x0000660032237a24 */ /* 0x050fe200078e02ff */
[----:B------:R-:W-:-:S04]  /*d0e0*/  ISETP.LT.AND P2, PT, R50, c[0x0][0x17c], !P0 ;  /* 0x00005f0032007a0c */ /* 0x000fc80004741270 */
[----:B------:R-:W-:Y:S02]  /*d0f0*/  LEA R40, P4, R35, R0, 0x1 ;  /* 0x0000000023287211 */ /* 0x000fe400078808ff */
[C---:B------:R-:W-:Y:S01]  /*d100*/  ISETP.LT.AND P3, PT, R47.reuse, c[0x0][0x17c], !P0 ;  /* 0x00005f002f007a0c */ /* 0x040fe20004761270 */
[----:B------:R-:W-:Y:S02]  /*d110*/  IMAD R45, R47, c[0x0][0x198], RZ ;  /* 0x000066002f2d7a24 */ /* 0x000fe400078e02ff */
[----:B------:R-:W4:Y:S01]  /*d120*/  LDL.LU R47, [R1+0x104] ;  /* 0x00010400012f7983 */ /* 0x000f220000300800 */
[----:B------:R-:W-:-:S03]  /*d130*/  LEA.HI.X.SX32 R41, R35, R34, 0x1, P4 ;  /* 0x0000002223297211 */ /* 0x000fc600020f0eff */
[----:B------:R-:W-:Y:S01]  /*d140*/  @P1 STG.E.U16 [R42.64], R18 ;  /* 0x000000122a001986 */ /* 0x000fe2000c101506 */
[C---:B--2---:R-:W-:Y:S01]  /*d150*/  IMAD R35, R46.reuse, c[0x0][0x198], RZ ;  /* 0x000066002e237a24 */ /* 0x044fe200078e02ff */
[----:B------:R-:W-:Y:S02]  /*d160*/  ISETP.LT.AND P1, PT, R46, c[0x0][0x17c], !P0 ;  /* 0x00005f002e007a0c */ /* 0x000fe40004721270 */
[-C--:B------:R-:W-:Y:S01]  /*d170*/  LEA R36, P5, R45, R0.reuse, 0x1 ;  /* 0x000000002d247211 */ /* 0x080fe200078a08ff */
[----:B------:R-:W2:Y:S01]  /*d180*/  LDL.LU R46, [R1+0x100] ;  /* 0x00010000012e7983 */ /* 0x000ea20000300800 */
[----:B------:R-:W-:Y:S02]  /*d190*/  LEA R38, P4, R35, R0, 0x1 ;  /* 0x0000000023267211 */ /* 0x000fe400078808ff */
[----:B------:R-:W-:Y:S01]  /*d1a0*/  PRMT R20, R22, 0x7632, R20 ;  /* 0x0000763216147816 */ /* 0x000fe20000000014 */
[----:B------:R-:W2:Y:S01]  /*d1b0*/  LDL.LU R44, [R1+0xfc] ;  /* 0x0000fc00012c7983 */ /* 0x000ea20000300800 */
[----:B------:R-:W-:-:S02]  /*d1c0*/  LEA.HI.X.SX32 R37, R45, R34, 0x1, P5 ;  /* 0x000000222d257211 */ /* 0x000fc400028f0eff */
[----:B------:R-:W-:Y:S02]  /*d1d0*/  PRMT R28, R28, 0x7632, R28 ;  /* 0x000076321c1c7816 */ /* 0x000fe4000000001c */
[----:B------:R-:W-:Y:S02]  /*d1e0*/  LEA.HI.X.SX32 R39, R35, R34, 0x1, P4 ;  /* 0x0000002223277211 */ /* 0x000fe400020f0eff */
[----:B------:R-:W-:Y:S01]  /*d1f0*/  PRMT R26, R26, 0x7632, R26 ;  /* 0x000076321a1a7816 */ /* 0x000fe2000000001a */
[----:B------:R-:W-:Y:S04]  /*d200*/  @P2 STG.E.U16 [R40.64], R20 ;  /* 0x0000001428002986 */ /* 0x000fe8000c101506 */
[----:B------:R0:W-:Y:S04]  /*d210*/  @P3 STG.E.U16 [R36.64], R28 ;  /* 0x0000001c24003986 */ /* 0x0001e8000c101506 */
[----:B------:R1:W-:Y:S01]  /*d220*/  @P1 STG.E.U16 [R38.64], R26 ;  /* 0x0000001a26001986 */ /* 0x0003e2000c101506 */
[C---:B---3--:R-:W-:Y:S01]  /*d230*/  ISETP.LT.AND P1, PT, R30.reuse, c[0x0][0x17c], !P0 ;  /* 0x00005f001e007a0c */ /* 0x048fe20004721270 */
[----:B0-----:R-:W-:-:S02]  /*d240*/  IMAD R37, R30, c[0x0][0x198], RZ ;  /* 0x000066001e257a24 */ /* 0x001fc400078e02ff */
[----:B------:R-:W3:Y:S04]  /*d250*/  LDL.LU R30, [R1+0xf8] ;  /* 0x0000f800011e7983 */ /* 0x000ee80000300800 */
[----:B------:R-:W3:Y:S04]  /*d260*/  LDL.LU R22, [R1+0xf4] ;  /* 0x0000f40001167983 */ /* 0x000ee80000300800 */
[----:B------:R-:W3:Y:S01]  /*d270*/  LDL.LU R28, [R1+0xf0] ;  /* 0x0000f000011c7983 */ /* 0x000ee20000300800 */
[C---:B-----5:R-:W-:Y:S01]  /*d280*/  IMAD R43, R49.reuse, c[0x0][0x198], RZ ;  /* 0x00006600312b7a24 */ /* 0x060fe200078e02ff */
[----:B------:R-:W-:Y:S01]  /*d290*/  ISETP.LT.AND P2, PT, R49, c[0x0][0x17c], !P0 ;  /* 0x00005f0031007a0c */ /* 0x000fe20004741270 */
[----:B------:R-:W-:Y:S01]  /*d2a0*/  IMAD R35, R48, c[0x0][0x198], RZ ;  /* 0x0000660030237a24 */ /* 0x000fe200078e02ff */
[----:B-1----:R-:W5:Y:S01]  /*d2b0*/  LDL.LU R26, [R1+0xec] ;  /* 0x0000ec00011a7983 */ /* 0x002f620000300800 */
[----:B------:R-:W-:-:S02]  /*d2c0*/  PRMT R18, R2, 0x7632, R18 ;  /* 0x0000763202127816 */ /* 0x000fc40000000012 */
[-C--:B------:R-:W-:Y:S01]  /*d2d0*/  LEA R42, P4, R43, R0.reuse, 0x1 ;  /* 0x000000002b2a7211 */ /* 0x080fe200078808ff */
[----:B------:R-:W5:Y:S01]  /*d2e0*/  LDL.LU R2, [R1+0xe8] ;  /* 0x0000e80001027983 */ /* 0x000f620000300800 */
[----:B------:R-:W-:Y:S02]  /*d2f0*/  PRMT R24, R24, 0x7632, R24 ;  /* 0x0000763218187816 */ /* 0x000fe40000000018 */
[----:B------:R-:W-:Y:S02]  /*d300*/  LEA R40, P5, R35, R0, 0x1 ;  /* 0x0000000023287211 */ /* 0x000fe400078a08ff */
[-C--:B------:R-:W-:Y:S02]  /*d310*/  LEA.HI.X.SX32 R43, R43, R34.reuse, 0x1, P4 ;  /* 0x000000222b2b7211 */ /* 0x080fe400020f0eff */
[----:B------:R-:W-:Y:S02]  /*d320*/  ISETP.LT.AND P3, PT, R48, c[0x0][0x17c], !P0 ;  /* 0x00005f0030007a0c */ /* 0x000fe40004761270 */
[----:B------:R-:W-:Y:S01]  /*d330*/  LEA.HI.X.SX32 R41, R35, R34, 0x1, P5 ;  /* 0x0000002223297211 */ /* 0x000fe200028f0eff */
[----:B------:R0:W-:Y:S01]  /*d340*/  @P2 STG.E.U16 [R42.64], R24 ;  /* 0x000000182a002986 */ /* 0x0001e2000c101506 */
[----:B------:R-:W-:Y:S01]  /*d350*/  LEA R36, P4, R37, R0, 0x1 ;  /* 0x0000000025247211 */ /* 0x000fe200078808ff */
[C---:B----4-:R-:W-:Y:S01]  /*d360*/  IMAD R35, R47.reuse, c[0x0][0x198], RZ ;  /* 0x000066002f237a24 */ /* 0x050fe200078e02ff */
[----:B------:R-:W-:-:S02]  /*d370*/  ISETP.LT.AND P2, PT, R47, c[0x0][0x17c], !P0 ;  /* 0x00005f002f007a0c */ /* 0x000fc40004741270 */
[----:B------:R-:W-:Y:S02]  /*d380*/  LEA.HI.X.SX32 R37, R37, R34, 0x1, P4 ;  /* 0x0000002225257211 */ /* 0x000fe400020f0eff */
[C---:B------:R-:W-:Y:S02]  /*d390*/  LEA R38, P4, R35.reuse, R0, 0x1 ;  /* 0x0000000023267211 */ /* 0x040fe400078808ff */
[----:B------:R-:W-:Y:S01]  /*d3a0*/  PRMT R20, R20, 0x7632, R20 ;  /* 0x0000763214147816 */ /* 0x000fe20000000014 */
[----:B--2---:R-:W-:Y:S01]  /*d3b0*/  IMAD R45, R46, c[0x0][0x198], RZ ;  /* 0x000066002e2d7a24 */ /* 0x004fe200078e02ff */
[----:B------:R-:W-:Y:S01]  /*d3c0*/  PRMT R4, R4, 0x7632, R4 ;  /* 0x0000763204047816 */ /* 0x000fe20000000004 */
[----:B0-----:R-:W2:Y:S01]  /*d3d0*/  LDL.LU R24, [R1+0xe4] ;  /* 0x0000e40001187983 */ /* 0x001ea20000300800 */
[----:B------:R-:W-:Y:S01]  /*d3e0*/  LEA.HI.X.SX32 R39, R35, R34, 0x1, P4 ;  /* 0x0000002223277211 */ /* 0x000fe200020f0eff */
[----:B------:R-:W-:Y:S02]  /*d3f0*/  IMAD R35, R44, c[0x0][0x198], RZ ;  /* 0x000066002c237a24 */ /* 0x000fe400078e02ff */
[----:B------:R0:W-:Y:S01]  /*d400*/  @P3 STG.E.U16 [R40.64], R20 ;  /* 0x0000001428003986 */ /* 0x0001e2000c101506 */
[----:B------:R-:W-:-:S03]  /*d410*/  LEA R42, P5, R45, R0, 0x1 ;  /* 0x000000002d2a7211 */ /* 0x000fc600078a08ff */
[----:B------:R-:W-:Y:S01]  /*d420*/  @P1 STG.E.U16 [R36.64], R18 ;  /* 0x0000001224001986 */ /* 0x000fe2000c101506 */
[----:B------:R-:W-:-:S03]  /*d430*/  ISETP.LT.AND P3, PT, R46, c[0x0][0x17c], !P0 ;  /* 0x00005f002e007a0c */ /* 0x000fc60004761270 */
[----:B------:R-:W-:Y:S01]  /*d440*/  @P2 STG.E.U16 [R38.64], R4 ;  /* 0x0000000426002986 */ /* 0x000fe2000c101506 */
[----:B------:R-:W-:Y:S02]  /*d450*/  ISETP.LT.AND P1, PT, R44, c[0x0][0x17c], !P0 ;  /* 0x00005f002c007a0c */ /* 0x000fe40004721270 */
[----:B0-----:R-:W-:Y:S02]  /*d460*/  LEA R40, P2, R35, R0, 0x1 ;  /* 0x0000000023287211 */ /* 0x001fe400078408ff */
[-C--:B------:R-:W-:Y:S02]  /*d470*/  LEA.HI.X.SX32 R43, R45, R34.reuse, 0x1, P5 ;  /* 0x000000222d2b7211 */ /* 0x080fe400028f0eff */
[----:B------:R-:W-:Y:S02]  /*d480*/  LEA.HI.X.SX32 R41, R35, R34, 0x1, P2 ;  /* 0x0000002223297211 */ /* 0x000fe400010f0eff */
[----:B------:R-:W-:Y:S02]  /*d490*/  PRMT R6, R6, 0x7632, R6 ;  /* 0x0000763206067816 */ /* 0x000fe40000000006 */
[----:B------:R-:W-:-:S03]  /*d4a0*/  PRMT R20, R8, 0x7632, R20 ;  /* 0x0000763208147816 */ /* 0x000fc60000000014 */
[----:B------:R-:W-:Y:S04]  /*d4b0*/  @P3 STG.E.U16 [R42.64], R6 ;  /* 0x000000062a003986 */ /* 0x000fe8000c101506 */
[----:B------:R0:W-:Y:S01]  /*d4c0*/  @P1 STG.E.U16 [R40.64], R20 ;  /* 0x0000001428001986 */ /* 0x0001e2000c101506 */
[C---:B---3--:R-:W-:Y:S01]  /*d4d0*/  ISETP.LT.AND P2, PT, R22.reuse, c[0x0][0x17c], !P0 ;  /* 0x00005f0016007a0c */ /* 0x048fe20004741270 */
[----:B------:R-:W-:Y:S02]  /*d4e0*/  IMAD R45, R22, c[0x0][0x198], RZ ;  /* 0x00006600162d7a24 */ /* 0x000fe400078e02ff */
[----:B------:R-:W3:Y:S04]  /*d4f0*/  LDL.LU R22, [R1+0xe0] ;  /* 0x0000e00001167983 */ /* 0x000ee80000300800 */
[----:B0-----:R-:W4:Y:S01]  /*d500*/  LDL.LU R20, [R1+0xdc] ;  /* 0x0000dc0001147983 */ /* 0x001f220000300800 */
[C---:B------:R-:W-:Y:S01]  /*d510*/  IMAD R35, R30.reuse, c[0x0][0x198], RZ ;  /* 0x000066001e237a24 */ /* 0x040fe200078e02ff */
[----:B------:R-:W-:Y:S01]  /*d520*/  ISETP.LT.AND P3, PT, R30, c[0x0][0x17c], !P0 ;  /* 0x00005f001e007a0c */ /* 0x000fe20004761270 */
[----:B------:R-:W-:-:S03]  /*d530*/  IMAD R47, R28, c[0x0][0x198], RZ ;  /* 0x000066001c2f7a24 */ /* 0x000fc600078e02ff */
[C---:B------:R-:W-:Y:S02]  /*d540*/  LEA R36, P4, R35.reuse, R0, 0x1 ;  /* 0x0000000023247211 */ /* 0x040fe400078808ff */
[----:B------:R-:W-:Y:S02]  /*d550*/  PRMT R18, R10, 0x7632, R18 ;  /* 0x000076320a127816 */ /* 0x000fe40000000012 */
[----:B------:R-:W-:Y:S02]  /*d560*/  LEA.HI.X.SX32 R37, R35, R34, 0x1, P4 ;  /* 0x0000002223257211 */ /* 0x000fe400020f0eff */
[C---:B------:R-:W-:Y:S01]  /*d570*/  LEA R42, P4, R47.reuse, R0, 0x1 ;  /* 0x000000002f2a7211 */ /* 0x040fe200078808ff */
[C---:B-----5:R-:W-:Y:S02]  /*d580*/  IMAD R35, R26.reuse, c[0x0][0x198], RZ ;  /* 0x000066001a237a24 */ /* 0x060fe400078e02ff */
[----:B------:R0:W-:Y:S01]  /*d590*/  @P3 STG.E.U16 [R36.64], R18 ;  /* 0x0000001224003986 */ /* 0x0001e2000c101506 */
[----:B------:R-:W-:Y:S01]  /*d5a0*/  ISETP.LT.AND P3, PT, R26, c[0x0][0x17c], !P0 ;  /* 0x00005f001a007a0c */ /* 0x000fe20004761270 */
[C---:B------:R-:W-:Y:S01]  /*d5b0*/  IMAD R41, R2.reuse, c[0x0][0x198], RZ ;  /* 0x0000660002297a24 */ /* 0x040fe200078e02ff */
[----:B------:R-:W-:Y:S01]  /*d5c0*/  LEA.HI.X.SX32 R43, R47, R34, 0x1, P4 ;  /* 0x000000222f2b7211 */ /* 0x000fe200020f0eff */
[----:B------:R-:W5:Y:S01]  /*d5d0*/  LDL.LU R26, [R1+0xd8] ;  /* 0x0000d800011a7983 */ /* 0x000f620000300800 */
[----:B------:R-:W-:-:S03]  /*d5e0*/  ISETP.LT.AND P4, PT, R2, c[0x0][0x17c], !P0 ;  /* 0x00005f0002007a0c */ /* 0x000fc60004781270 */
[----:B0-----:R-:W5:Y:S04]  /*d5f0*/  LDL.LU R18, [R1+0xd4] ;  /* 0x0000d40001127983 */ /* 0x001f680000300800 */
[----:B------:R-:W5:Y:S01]  /*d600*/  LDL.LU R2, [R1+0xd0] ;  /* 0x0000d00001027983 */ /* 0x000f620000300800 */
[----:B------:R-:W-:Y:S02]  /*d610*/  ISETP.LT.AND P1, PT, R28, c[0x0][0x17c], !P0 ;  /* 0x00005f001c007a0c */ /* 0x000fe40004721270 */
[C---:B------:R-:W-:Y:S02]  /*d620*/  LEA R38, P5, R45.reuse, R0, 0x1 ;  /* 0x000000002d267211 */ /* 0x040fe400078a08ff */
[----:B------:R-:W-:Y:S02]  /*d630*/  PRMT R12, R12, 0x7632, R12 ;  /* 0x000076320c0c7816 */ /* 0x000fe4000000000c */
[----:B------:R-:W-:-:S02]  /*d640*/  LEA.HI.X.SX32 R39, R45, R34, 0x1, P5 ;  /* 0x000000222d277211 */ /* 0x000fc400028f0eff */
[----:B------:R-:W-:-:S03]  /*d650*/  PRMT R14, R14, 0x7632, R14 ;  /* 0x000076320e0e7816 */ /* 0x000fc6000000000e */
[----:B------:R0:W-:Y:S04]  /*d660*/  @P2 STG.E.U16 [R38.64], R12 ;  /* 0x0000000c26002986 */ /* 0x0001e8000c101506 */
[----:B------:R1:W-:Y:S01]  /*d670*/  @P1 STG.E.U16 [R42.64], R14 ;  /* 0x0000000e2a001986 */ /* 0x0003e2000c101506 */
[----:B------:R-:W-:-:S04]  /*d680*/  LEA R36, P1, R35, R0, 0x1 ;  /* 0x0000000023247211 */ /* 0x000fc800078208ff */
[----:B------:R-:W-:Y:S02]  /*d690*/  LEA.HI.X.SX32 R37, R35, R34, 0x1, P1 ;  /* 0x0000002223257211 */ /* 0x000fe400008f0eff */
[C---:B0-----:R-:W-:Y:S02]  /*d6a0*/  LEA R38, P5, R41.reuse, R0, 0x1 ;  /* 0x0000000029267211 */ /* 0x041fe400078a08ff */
[----:B------:R-:W-:Y:S02]  /*d6b0*/  PRMT R16, R16, 0x7632, R16 ;  /* 0x0000763210107816 */ /* 0x000fe40000000010 */
[----:B------:R-:W-:Y:S01]  /*d6c0*/  LEA.HI.X.SX32 R39, R41, R34, 0x1, P5 ;  /* 0x0000002229277211 */ /* 0x000fe200028f0eff */
[C---:B--2---:R-:W-:Y:S02]  /*d6d0*/  IMAD R45, R24.reuse, c[0x0][0x198], RZ ;  /* 0x00006600182d7a24 */ /* 0x044fe400078e02ff */
[----:B------:R0:W-:Y:S01]  /*d6e0*/  @P3 STG.E.U16 [R36.64], R16 ;  /* 0x0000001024003986 */ /* 0x0001e2000c101506 */
[----:B------:R-:W-:Y:S01]  /*d6f0*/  ISETP.LT.AND P2, PT, R24, c[0x0][0x17c], !P0 ;  /* 0x00005f0018007a0c */ /* 0x000fe20004741270 */
[----:B---3--:R-:W-:-:S05]  /*d700*/  IMAD R35, R22, c[0x0][0x198], RZ ;  /* 0x0000660016237a24 */ /* 0x008fca00078e02ff */
[C---:B-1----:R-:W-:Y:S02]  /*d710*/  LEA R42, P5, R35.reuse, R0, 0x1 ;  /* 0x00000000232a7211 */ /* 0x042fe400078a08ff */
[C---:B----4-:R-:W-:Y:S02]  /*d720*/  ISETP.LT.AND P3, PT, R20.reuse, c[0x0][0x17c], !P0 ;  /* 0x00005f0014007a0c */ /* 0x050fe40004761270 */
[----:B------:R-:W-:Y:S01]  /*d730*/  LEA.HI.X.SX32 R43, R35, R34, 0x1, P5 ;  /* 0x00000022232b7211 */ /* 0x000fe200028f0eff */
[----:B------:R-:W-:Y:S01]  /*d740*/  IMAD R35, R20, c[0x0][0x198], RZ ;  /* 0x0000660014237a24 */ /* 0x000fe200078e02ff */
[----:B------:R-:W-:Y:S01]  /*d750*/  ISETP.LT.AND P1, PT, R22, c[0x0][0x17c], !P0 ;  /* 0x00005f0016007a0c */ /* 0x000fe20004721270 */
[----:B------:R-:W2:Y:S04]  /*d760*/  LDL.LU R20, [R1+0xcc] ;  /* 0x0000cc0001147983 */ /* 0x000ea80000300800 */
[----:B------:R-:W3:Y:S04]  /*d770*/  LDL.LU R24, [R1+0xc8] ;  /* 0x0000c80001187983 */ /* 0x000ee80000300800 */
[----:B------:R-:W4:Y:S04]  /*d780*/  LDL.LU R22, [R1+0xc4] ;  /* 0x0000c40001167983 */ /* 0x000f280000300800 */
[----:B0-----:R-:W3:Y:S01]  /*d790*/  LDL.LU R16, [R1+0xc0] ;  /* 0x0000c00001107983 */ /* 0x001ee20000300800 */
[----:B------:R-:W-:-:S02]  /*d7a0*/  PRMT R32, R32, 0x7632, R32 ;  /* 0x0000763220207816 */ /* 0x000fc40000000020 */
[----:B------:R-:W-:-:S03]  /*d7b0*/  LEA R40, P6, R45, R0, 0x1 ;  /* 0x000000002d287211 */ /* 0x000fc600078c08ff */
[----:B------:R0:W-:Y:S01]  /*d7c0*/  @P4 STG.E.U16 [R38.64], R32 ;  /* 0x0000002026004986 */ /* 0x0001e2000c101506 */
[----:B------:R-:W-:Y:S02]  /*d7d0*/  LEA R44, P4, R35, R0, 0x1 ;  /* 0x00000000232c7211 */ /* 0x000fe400078808ff */
[-C--:B------:R-:W-:Y:S02]  /*d7e0*/  LEA.HI.X.SX32 R41, R45, R34.reuse, 0x1, P6 ;  /* 0x000000222d297211 */ /* 0x080fe400030f0eff */
[----:B------:R-:W-:Y:S02]  /*d7f0*/  LEA.HI.X.SX32 R45, R35, R34, 0x1, P4 ;  /* 0x00000022232d7211 */ /* 0x000fe400020f0eff */
[C---:B-----5:R-:W-:Y:S01]  /*d800*/  ISETP.LT.AND P4, PT, R2.reuse, c[0x0][0x17c], !P0 ;  /* 0x00005f0002007a0c */ /* 0x060fe20004781270 */
[----:B0-----:R-:W-:Y:S02]  /*d810*/  IMAD R39, R2, c[0x0][0x198], RZ ;  /* 0x0000660002277a24 */ /* 0x001fe400078e02ff */
[----:B------:R-:W5:Y:S01]  /*d820*/  LDL.LU R2, [R1+0xbc] ;  /* 0x0000bc0001027983 */ /* 0x000f620000300800 */
[----:B------:R-:W-:-:S02]  /*d830*/  IMAD R37, R26, c[0x0][0x198], RZ ;  /* 0x000066001a257a24 */ /* 0x000fc400078e02ff */
[----:B------:R-:W-:Y:S01]  /*d840*/  IMAD R35, R18, c[0x0][0x198], RZ ;  /* 0x0000660012237a24 */ /* 0x000fe200078e02ff */
[----:B------:R-:W-:Y:S01]  /*d850*/  @P2 STG.E.U16 [R40.64], R31 ;  /* 0x0000001f28002986 */ /* 0x000fe2000c101506 */
[----:B------:R-:W-:-:S03]  /*d860*/  ISETP.LT.AND P2, PT, R26, c[0x0][0x17c], !P0 ;  /* 0x00005f001a007a0c */ /* 0x000fc60004741270 */
[----:B------:R0:W-:Y:S01]  /*d870*/  @P1 STG.E.U16 [R42.64], R19 ;  /* 0x000000132a001986 */ /* 0x0001e2000c101506 */
[----:B------:R-:W-:Y:S02]  /*d880*/  ISETP.LT.AND P1, PT, R18, c[0x0][0x17c], !P0 ;  /* 0x00005f0012007a0c */ /* 0x000fe40004721270 */
[-C--:B------:R-:W-:Y:S01]  /*d890*/  LEA R36, P5, R37, R0.reuse, 0x1 ;  /* 0x0000000025247211 */ /* 0x080fe200078a08ff */
[----:B------:R-:W5:Y:S01]  /*d8a0*/  LDL.LU R38, [R1+0xb8] ;  /* 0x0000b80001267983 */ /* 0x000f620000300800 */
[----:B------:R-:W-:-:S03]  /*d8b0*/  LEA R30, P6, R39, R0, 0x1 ;  /* 0x00000000271e7211 */ /* 0x000fc600078c08ff */
[----:B------:R-:W5:Y:S04]  /*d8c0*/  LDL.LU R28, [R1+0xb4] ;  /* 0x0000b400011c7983 */ /* 0x000f680000300800 */
[----:B------:R1:W-:Y:S01]  /*d8d0*/  @P3 STG.E.U16 [R44.64], R23 ;  /* 0x000000172c003986 */ /* 0x0003e2000c101506 */
[----:B------:R-:W-:Y:S02]  /*d8e0*/  LEA R18, P3, R35, R0, 0x1 ;  /* 0x0000000023127211 */ /* 0x000fe400078608ff */
[----:B------:R-:W-:Y:S02]  /*d8f0*/  LEA.HI.X.SX32 R37, R37, R34, 0x1, P5 ;  /* 0x0000002225257211 */ /* 0x000fe400028f0eff */
[----:B------:R-:W-:Y:S02]  /*d900*/  PRMT R10, R19, 0x7632, R10 ;  /* 0x00007632130a7816 */ /* 0x000fe4000000000a */
[----:B------:R-:W-:-:S02]  /*d910*/  PRMT R4, R31, 0x7632, R4 ;  /* 0x000076321f047816 */ /* 0x000fc40000000004 */
[-C--:B0-----:R-:W-:Y:S02]  /*d920*/  LEA.HI.X.SX32 R19, R35, R34.reuse, 0x1, P3 ;  /* 0x0000002223137211 */ /* 0x081fe400018f0eff */
[----:B------:R-:W-:Y:S01]  /*d930*/  LEA.HI.X.SX32 R31, R39, R34, 0x1, P6 ;  /* 0x00000022271f7211 */ /* 0x000fe200030f0eff */
[----:B------:R0:W-:Y:S01]  /*d940*/  @P2 STG.E.U16 [R36.64], R29 ;  /* 0x0000001d24002986 */ /* 0x0001e2000c101506 */
[----:B------:R-:W-:Y:S02]  /*d950*/  PRMT R6, R23, 0x7632, R6 ;  /* 0x0000763217067816 */ /* 0x000fe40000000006 */
[----:B------:R-:W-:Y:S01]  /*d960*/  PRMT R8, R29, 0x7632, R8 ;  /* 0x000076321d087816 */ /* 0x000fe20000000008 */
[----:B------:R0:W-:Y:S04]  /*d970*/  @P1 STG.E.U16 [R18.64], R27 ;  /* 0x0000001b12001986 */ /* 0x0001e8000c101506 */
[----:B------:R0:W-:Y:S01]  /*d980*/  @P4 STG.E.U16 [R30.64], R25 ;  /* 0x000000191e004986 */ /* 0x0001e2000c101506 */
[C---:B--2---:R-:W-:Y:S01]  /*d990*/  ISETP.LT.AND P1, PT, R20.reuse, c[0x0][0x17c], !P0 ;  /* 0x00005f0014007a0c */ /* 0x044fe20004721270 */
[----:B-1----:R-:W-:-:S02]  /*d9a0*/  IMAD R23, R20, c[0x0][0x198], RZ ;  /* 0x0000660014177a24 */ /* 0x002fc400078e02ff */
[----:B------:R-:W2:Y:S01]  /*d9b0*/  LDL.LU R20, [R1+0xb0] ;  /* 0x0000b00001147983 */ /* 0x000ea20000300800 */
[C---:B---3--:R-:W-:Y:S01]  /*d9c0*/  ISETP.LT.AND P4, PT, R16.reuse, c[0x0][0x17c], !P0 ;  /* 0x00005f0010007a0c */ /* 0x048fe20004781270 */
[----:B0-----:R-:W-:Y:S02]  /*d9d0*/  IMAD R29, R16, c[0x0][0x198], RZ ;  /* 0x00006600101d7a24 */ /* 0x001fe400078e02ff */
[----:B------:R-:W3:Y:S01]  /*d9e0*/  LDL.LU R16, [R1+0xac] ;  /* 0x0000ac0001107983 */ /* 0x000ee20000300800 */
[----:B------:R-:W-:Y:S01]  /*d9f0*/  IMAD R35, R24, c[0x0][0x198], RZ ;  /* 0x0000660018237a24 */ /* 0x000fe200078e02ff */
[C---:B----4-:R-:W-:Y:S01]  /*da00*/  ISETP.LT.AND P2, PT, R22.reuse, c[0x0][0x17c], !P0 ;  /* 0x00005f0016007a0c */ /* 0x050fe20004741270 */
[----:B------:R-:W-:Y:S01]  /*da10*/  IMAD R39, R22, c[0x0][0x198], RZ ;  /* 0x0000660016277a24 */ /* 0x000fe200078e02ff */
[-C--:B------:R-:W-:Y:S01]  /*da20*/  LEA R22, P6, R23, R0.reuse, 0x1 ;  /* 0x0000000017167211 */ /* 0x080fe200078c08ff */
[----:B------:R-:W4:Y:S01]  /*da30*/  LDL.LU R36, [R1+0xa8] ;  /* 0x0000a80001247983 */ /* 0x000f220000300800 */
[----:B------:R-:W-:-:S02]  /*da40*/  LEA R18, P5, R35, R0, 0x1 ;  /* 0x0000000023127211 */ /* 0x000fc400078a08ff */
[-C--:B------:R-:W-:Y:S01]  /*da50*/  LEA.HI.X.SX32 R23, R23, R34.reuse, 0x1, P6 ;  /* 0x0000002217177211 */ /* 0x080fe200030f0eff */
[----:B------:R-:W4:Y:S01]  /*da60*/  LDL.LU R32, [R1+0xa4] ;  /* 0x0000a40001207983 */ /* 0x000f220000300800 */
[----:B------:R-:W-:Y:S02]  /*da70*/  LEA.HI.X.SX32 R19, R35, R34, 0x1, P5 ;  /* 0x0000002223137211 */ /* 0x000fe400028f0eff */
[----:B------:R-:W-:Y:S01]  /*da80*/  LEA R26, P5, R29, R0, 0x1 ;  /* 0x000000001d1a7211 */ /* 0x000fe200078a08ff */
[----:B------:R0:W-:Y:S01]  /*da90*/  @P1 STG.E.U16 [R22.64], R21 ;  /* 0x0000001516001986 */ /* 0x0001e2000c101506 */
[----:B------:R-:W-:Y:S02]  /*daa0*/  PRMT R12, R27, 0x7632, R12 ;  /* 0x000076321b0c7816 */ /* 0x000fe4000000000c */
[----:B------:R-:W-:Y:S01]  /*dab0*/  LEA.HI.X.SX32 R27, R29, R34, 0x1, P5 ;  /* 0x000000221d1b7211 */ /* 0x000fe200028f0eff */
[C---:B-----5:R-:W-:Y:S01]  /*dac0*/  IMAD R29, R2.reuse, c[0x0][0x198], RZ ;  /* 0x00006600021d7a24 */ /* 0x060fe200078e02ff */
[----:B------:R-:W-:-:S02]  /*dad0*/  ISETP.LT.AND P1, PT, R2, c[0x0][0x17c], !P0 ;  /* 0x00005f0002007a0c */ /* 0x000fc40004721270 */
[----:B------:R-:W5:Y:S01]  /*dae0*/  LDL.LU R2, [R1+0xa0] ;  /* 0x0000a00001027983 */ /* 0x000f620000300800 */
[----:B------:R-:W-:Y:S02]  /*daf0*/  ISETP.LT.AND P3, PT, R24, c[0x0][0x17c], !P0 ;  /* 0x00005f0018007a0c */ /* 0x000fe40004761270 */
[----:B------:R-:W-:Y:S01]  /*db00*/  LEA R24, P6, R39, R0, 0x1 ;  /* 0x0000000027187211 */ /* 0x000fe200078c08ff */
[----:B------:R-:W5:Y:S01]  /*db10*/  LDL.LU R30, [R1+0x9c] ;  /* 0x00009c00011e7983 */ /* 0x000f620000300800 */
[----:B------:R-:W-:Y:S02]  /*db20*/  PRMT R14, R25, 0x7632, R14 ;  /* 0x00007632190e7816 */ /* 0x000fe4000000000e */
[----:B------:R-:W-:Y:S02]  /*db30*/  LEA.HI.X.SX32 R25, R39, R34, 0x1, P6 ;  /* 0x0000002227197211 */ /* 0x000fe400030f0eff */
[----:B0-----:R-:W-:-:S05]  /*db40*/  LEA R22, P6, R29, R0, 0x1 ;  /* 0x000000001d167211 */ /* 0x001fca00078c08ff */
[----:B------:R-:W-:Y:S01]  /*db50*/  @P3 STG.E.U16 [R18.64], R3 ;  /* 0x0000000312003986 */ /* 0x000fe2000c101506 */
[----:B------:R-:W-:-:S03]  /*db60*/  IMAD R35, R28, c[0x0][0x198], RZ ;  /* 0x000066001c237a24 */ /* 0x000fc600078e02ff */
[----:B------:R-:W-:Y:S01]  /*db70*/  @P2 STG.E.U16 [R24.64], R5 ;  /* 0x0000000518002986 */ /* 0x000fe2000c101506 */
[----:B------:R-:W-:-:S03]  /*db80*/  ISETP.LT.AND P2, PT, R28, c[0x0][0x17c], !P0 ;  /* 0x00005f001c007a0c */ /* 0x000fc60004741270 */
[----:B------:R0:W-:Y:S04]  /*db90*/  @P4 STG.E.U16 [R26.64], R7 ;  /* 0x000000071a004986 */ /* 0x0001e8000c101506 */
[----:B------:R-:W5:Y:S01]  /*dba0*/  LDL.LU R28, [R1+0x98] ;  /* 0x00009800011c7983 */ /* 0x000f620000300800 */
[----:B------:R-:W-:-:S03]  /*dbb0*/  LEA.HI.X.SX32 R23, R29, R34, 0x1, P6 ;  /* 0x000000221d177211 */ /* 0x000fc600030f0eff */
[----:B0-----:R-:W5:Y:S04]  /*dbc0*/  LDL.LU R26, [R1+0x94] ;  /* 0x00009400011a7983 */ /* 0x001f680000300800 */
[----:B------:R0:W-:Y:S01]  /*dbd0*/  @P1 STG.E.U16 [R22.64], R9 ;  /* 0x0000000916001986 */ /* 0x0001e2000c101506 */
[----:B------:R-:W-:Y:S01]  /*dbe0*/  IMAD R31, R38, c[0x0][0x198], RZ ;  /* 0x00006600261f7a24 */ /* 0x000fe200078e02ff */
[C---:B---3--:R-:W-:Y:S01]  /*dbf0*/  ISETP.LT.AND P1, PT, R16.reuse, c[0x0][0x17c], !P0 ;  /* 0x00005f0010007a0c */ /* 0x048fe20004721270 */
[----:B------:R-:W-:Y:S02]  /*dc00*/  IMAD R27, R16, c[0x0][0x198], RZ ;  /* 0x00006600101b7a24 */ /* 0x000fe400078e02ff */
[----:B------:R-:W3:Y:S01]  /*dc10*/  LDL.LU R16, [R1+0x90] ;  /* 0x0000900001107983 */ /* 0x000ee20000300800 */
[----:B------:R-:W-:Y:S01]  /*dc20*/  ISETP.LT.AND P3, PT, R38, c[0x0][0x17c], !P0 ;  /* 0x00005f0026007a0c */ /* 0x000fe20004761270 */
[----:B--2---:R-:W-:Y:S01]  /*dc30*/  IMAD R37, R20, c[0x0][0x198], RZ ;  /* 0x0000660014257a24 */ /* 0x004fe200078e02ff */
[----:B------:R-:W-:-:S02]  /*dc40*/  LEA R18, P5, R31, R0, 0x1 ;  /* 0x000000001f127211 */ /* 0x000fc400078a08ff */
[----:B------:R-:W-:Y:S02]  /*dc50*/  ISETP.LT.AND P4, PT, R20, c[0x0][0x17c], !P0 ;  /* 0x00005f0014007a0c */ /* 0x000fe40004781270 */
[----:B------:R-:W-:Y:S02]  /*dc60*/  LEA R20, P6, R35, R0, 0x1 ;  /* 0x0000000023147211 */ /* 0x000fe400078c08ff */
[----:B------:R-:W-:Y:S02]  /*dc70*/  LEA.HI.X.SX32 R19, R31, R34, 0x1, P5 ;  /* 0x000000221f137211 */ /* 0x000fe400028f0eff */
[----:B------:R-:W-:Y:S02]  /*dc80*/  LEA R24, P5, R37, R0, 0x1 ;  /* 0x0000000025187211 */ /* 0x000fe400078a08ff */
[----:B------:R-:W-:Y:S02]  /*dc90*/  PRMT R7, R21, 0x7632, R7 ;  /* 0x0000763215077816 */ /* 0x000fe40000000007 */
[----:B------:R-:W-:-:S02]  /*dca0*/  LEA.HI.X.SX32 R21, R35, R34, 0x1, P6 ;  /* 0x0000002223157211 */ /* 0x000fc400030f0eff */
[----:B------:R-:W-:Y:S01]  /*dcb0*/  LEA.HI.X.SX32 R25, R37, R34, 0x1, P5 ;  /* 0x0000002225197211 */ /* 0x000fe200028f0eff */
[C---:B----4-:R-:W-:Y:S01]  /*dcc0*/  IMAD R29, R36.reuse, c[0x0][0x198], RZ ;  /* 0x00006600241d7a24 */ /* 0x050fe200078e02ff */
[----:B------:R1:W-:Y:S01]  /*dcd0*/  @P3 STG.E.U16 [R18.64], R11 ;  /* 0x0000000b12003986 */ /* 0x0003e2000c101506 */
[----:B------:R-:W-:Y:S01]  /*dce0*/  ISETP.LT.AND P3, PT, R36, c[0x0][0x17c], !P0 ;  /* 0x00005f0024007a0c */ /* 0x000fe20004761270 */
[----:B------:R-:W-:Y:S02]  /*dcf0*/  IMAD R31, R32, c[0x0][0x198], RZ ;  /* 0x00006600201f7a24 */ /* 0x000fe400078e02ff */
[----:B------:R2:W-:Y:S01]  /*dd00*/  @P2 STG.E.U16 [R20.64], R13 ;  /* 0x0000000d14002986 */ /* 0x0005e2000c101506 */
[----:B0-----:R-:W-:Y:S01]  /*dd10*/  LEA R22, P6, R27, R0, 0x1 ;  /* 0x000000001b167211 */ /* 0x001fe200078c08ff */
[C---:B-----5:R-:W-:Y:S02]  /*dd20*/  IMAD R35, R2.reuse, c[0x0][0x198], RZ ;  /* 0x0000660002237a24 */ /* 0x060fe400078e02ff */
[----:B------:R-:W-:Y:S01]  /*dd30*/  @P4 STG.E.U16 [R24.64], R15 ;  /* 0x0000000f18004986 */ /* 0x000fe2000c101506 */
[----:B------:R-:W-:-:S02]  /*dd40*/  ISETP.LT.AND P4, PT, R2, c[0x0][0x17c], !P0 ;  /* 0x00005f0002007a0c */ /* 0x000fc40004781270 */
[----:B------:R-:W-:Y:S01]  /*dd50*/  ISETP.LT.AND P2, PT, R32, c[0x0][0x17c], !P0 ;  /* 0x00005f0020007a0c */ /* 0x000fe20004741270 */
[----:B------:R-:W4:Y:S01]  /*dd60*/  LDL.LU R37, [R1+0x8c] ;  /* 0x00008c0001257983 */ /* 0x000f220000300800 */
[----:B------:R-:W-:Y:S02]  /*dd70*/  LEA R2, P5, R29, R0, 0x1 ;  /* 0x000000001d027211 */ /* 0x000fe400078a08ff */
[----:B------:R-:W-:Y:S01]  /*dd80*/  LEA.HI.X.SX32 R23, R27, R34, 0x1, P6 ;  /* 0x000000221b177211 */ /* 0x000fe200030f0eff */
[----:B------:R-:W5:Y:S01]  /*dd90*/  LDL.LU R36, [R1+0x88] ;  /* 0x0000880001247983 */ /* 0x000f620000300800 */
[----:B------:R-:W-:Y:S02]  /*dda0*/  PRMT R9, R3, 0x7632, R9 ;  /* 0x0000763203097816 */ /* 0x000fe40000000009 */
[----:B-1----:R-:W-:Y:S02]  /*ddb0*/  LEA R18, P6, R31, R0, 0x1 ;  /* 0x000000001f127211 */ /* 0x002fe400078c08ff */
[----:B------:R-:W-:-:S02]  /*ddc0*/  LEA.HI.X.SX32 R3, R29, R34, 0x1, P5 ;  /* 0x000000221d037211 */ /* 0x000fc400028f0eff */
[----:B--2---:R-:W-:Y:S02]  /*ddd0*/  LEA R20, P5, R35, R0, 0x1 ;  /* 0x0000000023147211 */ /* 0x004fe400078a08ff */
[-C--:B------:R-:W-:Y:S02]  /*dde0*/  LEA.HI.X.SX32 R19, R31, R34.reuse, 0x1, P6 ;  /* 0x000000221f137211 */ /* 0x080fe400030f0eff */
[----:B------:R-:W-:Y:S01]  /*ddf0*/  LEA.HI.X.SX32 R21, R35, R34, 0x1, P5 ;  /* 0x0000002223157211 */ /* 0x000fe200028f0eff */
[----:B------:R-:W-:Y:S04]  /*de00*/  @P1 STG.E.U16 [R22.64], R17 ;  /* 0x0000001116001986 */ /* 0x000fe8000c101506 */
[----:B------:R-:W-:Y:S04]  /*de10*/  @P3 STG.E.U16 [R2.64], R33 ;  /* 0x0000002102003986 */ /* 0x000fe8000c101506 */
[----:B------:R-:W-:Y:S04]  /*de20*/  @P2 STG.E.U16 [R18.64], R4 ;  /* 0x0000000412002986 */ /* 0x000fe8000c101506 */
[----:B------:R0:W-:Y:S01]  /*de30*/  @P4 STG.E.U16 [R20.64], R10 ;  /* 0x0000000a14004986 */ /* 0x0001e2000c101506 */
[----:B------:R-:W-:-:S03]  /*de40*/  ISETP.LT.AND P1, PT, R30, c[0x0][0x17c], !P0 ;  /* 0x00005f001e007a0c */ /* 0x000fc60004721270 */
[----:B0-----:R-:W2:Y:S04]  /*de50*/  LDL.LU R20, [R1+0x84] ;  /* 0x0000840001147983 */ /* 0x001ea80000300800 */
[----:B------:R-:W2:Y:S01]  /*de60*/  LDL.LU R35, [R1+0x80] ;  /* 0x0000800001237983 */ /* 0x000ea20000300800 */
[----:B------:R-:W-:-:S03]  /*de70*/  IMAD R25, R30, c[0x0][0x198], RZ ;  /* 0x000066001e197a24 */ /* 0x000fc600078e02ff */
[----:B------:R-:W2:Y:S01]  /*de80*/  LDL.LU R32, [R1+0x7c] ;  /* 0x00007c0001207983 */ /* 0x000ea20000300800 */
[C---:B------:R-:W-:Y:S01]  /*de90*/  ISETP.LT.AND P3, PT, R28.reuse, c[0x0][0x17c], !P0 ;  /* 0x00005f001c007a0c */ /* 0x040fe20004761270 */
[----:B------:R-:W-:Y:S02]  /*dea0*/  IMAD R27, R28, c[0x0][0x198], RZ ;  /* 0x000066001c1b7a24 */ /* 0x000fe400078e02ff */
[----:B------:R-:W2:Y:S01]  /*deb0*/  LDL.LU R30, [R1+0x78] ;  /* 0x00007800011e7983 */ /* 0x000ea20000300800 */
[C---:B------:R-:W-:Y:S01]  /*dec0*/  ISETP.LT.AND P2, PT, R26.reuse, c[0x0][0x17c], !P0 ;  /* 0x00005f001a007a0c */ /* 0x040fe20004741270 */
[----:B------:R-:W-:Y:S02]  /*ded0*/  IMAD R29, R26, c[0x0][0x198], RZ ;  /* 0x000066001a1d7a24 */ /* 0x000fe400078e02ff */
[----:B------:R-:W2:Y:S04]  /*dee0*/  LDL.LU R28, [R1+0x74] ;  /* 0x00007400011c7983 */ /* 0x000ea80000300800 */
[----:B------:R-:W2:Y:S04]  /*def0*/  LDL.LU R26, [R1+0x70] ;  /* 0x00007000011a7983 */ /* 0x000ea80000300800 */
[----:B------:R-:W2:Y:S01]  /*df00*/  LDL.LU R24, [R1+0x68] ;  /* 0x0000680001187983 */ /* 0x000ea20000300800 */
[C---:B---3--:R-:W-:Y:S01]  /*df10*/  ISETP.LT.AND P4, PT, R16.reuse, c[0x0][0x17c], !P0 ;  /* 0x00005f0010007a0c */ /* 0x048fe20004781270 */
[----:B------:R-:W-:-:S02]  /*df20*/  IMAD R31, R16, c[0x0][0x198], RZ ;  /* 0x00006600101f7a24 */ /* 0x000fc400078e02ff */
[----:B------:R-:W3:Y:S01]  /*df30*/  LDL.LU R16, [R1+0x6c] ;  /* 0x00006c0001107983 */ /* 0x000ee20000300800 */
[-C--:B------:R-:W-:Y:S02]  /*df40*/  LEA R22, P6, R25, R0.reuse, 0x1 ;  /* 0x0000000019167211 */ /* 0x080fe400078c08ff */
[----:B------:R-:W-:Y:S02]  /*df50*/  LEA R2, P5, R27, R0, 0x1 ;  /* 0x000000001b027211 */ /* 0x000fe400078a08ff */
[----:B------:R-:W-:Y:S02]  /*df60*/  LEA.HI.X.SX32 R23, R25, R34, 0x1, P6 ;  /* 0x0000002219177211 */ /* 0x000fe400030f0eff */
[----:B------:R-:W-:Y:S02]  /*df70*/  LEA R4, P6, R29, R0, 0x1 ;  /* 0x000000001d047211 */ /* 0x000fe400078c08ff */
[----:B------:R-:W-:Y:S02]  /*df80*/  PRMT R10, R5, 0x7632, R10 ;  /* 0x00007632050a7816 */ /* 0x000fe4000000000a */
[----:B------:R-:W-:-:S02]  /*df90*/  LEA.HI.X.SX32 R3, R27, R34, 0x1, P5 ;  /* 0x000000221b037211 */ /* 0x000fc400028f0eff */
[----:B------:R-:W-:Y:S02]  /*dfa0*/  LEA R18, P5, R31, R0, 0x1 ;  /* 0x000000001f127211 */ /* 0x000fe400078a08ff */
[-C--:B------:R-:W-:Y:S01]  /*dfb0*/  LEA.HI.X.SX32 R5, R29, R34.reuse, 0x1, P6 ;  /* 0x000000221d057211 */ /* 0x080fe200030f0eff */
[----:B------:R-:W-:Y:S01]  /*dfc0*/  @P1 STG.E.U16 [R22.64], R6 ;  /* 0x0000000616001986 */ /* 0x000fe2000c101506 */
[----:B------:R-:W-:-:S03]  /*dfd0*/  LEA.HI.X.SX32 R19, R31, R34, 0x1, P5 ;  /* 0x000000221f137211 */ /* 0x000fc600028f0eff */
[----:B------:R0:W-:Y:S04]  /*dfe0*/  @P3 STG.E.U16 [R2.64], R8 ;  /* 0x0000000802003986 */ /* 0x0001e8000c101506 */
[----:B------:R1:W-:Y:S01]  /*dff0*/  @P2 STG.E.U16 [R4.64], R12 ;  /* 0x0000000c04002986 */ /* 0x0003e2000c101506 */
[C---:B----4-:R-:W-:Y:S01]  /*e000*/  IMAD R21, R37.reuse, c[0x0][0x198], RZ ;  /* 0x0000660025157a24 */ /* 0x050fe200078e02ff */
[----:B------:R-:W-:Y:S01]  /*e010*/  ISETP.LT.AND P2, PT, R37, c[0x0][0x17c], !P0 ;  /* 0x00005f0025007a0c */ /* 0x000fe20004741270 */
[C---:B-----5:R-:W-:Y:S01]  /*e020*/  IMAD R25, R36.reuse, c[0x0][0x198], RZ ;  /* 0x0000660024197a24 */ /* 0x060fe200078e02ff */
[----:B------:R4:W-:Y:S01]  /*e030*/  @P4 STG.E.U16 [R18.64], R14 ;  /* 0x0000000e12004986 */ /* 0x0009e2000c101506 */
[----:B------:R-:W-:-:S03]  /*e040*/  ISETP.LT.AND P4, PT, R36, c[0x0][0x17c], !P0 ;  /* 0x00005f0024007a0c */ /* 0x000fc60004781270 */
[----:B0-----:R-:W-:-:S04]  /*e050*/  LEA R2, P5, R25, R0, 0x1 ;  /* 0x0000000019027211 */ /* 0x001fc800078a08ff */
[----:B------:R-:W-:Y:S02]  /*e060*/  LEA.HI.X.SX32 R3, R25, R34, 0x1, P5 ;  /* 0x0000002219037211 */ /* 0x000fe400028f0eff */
[----:B------:R-:W-:Y:S02]  /*e070*/  PRMT R8, R7, 0x7632, R8 ;  /* 0x0000763207087816 */ /* 0x000fe40000000008 */
[C---:B--2---:R-:W-:Y:S01]  /*e080*/  ISETP.LT.AND P3, PT, R20.reuse, c[0x0][0x17c], !P0 ;  /* 0x00005f0014007a0c */ /* 0x044fe20004761270 */
[----:B------:R-:W-:Y:S01]  /*e090*/  IMAD R27, R20, c[0x0][0x198], RZ ;  /* 0x00006600141b7a24 */ /* 0x000fe200078e02ff */
[----:B------:R-:W-:Y:S01]  /*e0a0*/  LEA R20, P6, R21, R0, 0x1 ;  /* 0x0000000015147211 */ /* 0x000fe200078c08ff */
[C---:B------:R-:W-:Y:S01]  /*e0b0*/  IMAD R23, R35.reuse, c[0x0][0x198], RZ ;  /* 0x0000660023177a24 */ /* 0x040fe200078e02ff */
[----:B------:R-:W-:Y:S02]  /*e0c0*/  ISETP.LT.AND P1, PT, R35, c[0x0][0x17c], !P0 ;  /* 0x00005f0023007a0c */ /* 0x000fe40004721270 */
[----:B------:R-:W-:-:S02]  /*e0d0*/  LEA.HI.X.SX32 R21, R21, R34, 0x1, P6 ;  /* 0x0000002215157211 */ /* 0x000fc400030f0eff */
[-C--:B-1----:R-:W-:Y:S02]  /*e0e0*/  LEA R4, P6, R27, R0.reuse, 0x1 ;  /* 0x000000001b047211 */ /* 0x082fe400078c08ff */
[----:B------:R-:W-:Y:S01]  /*e0f0*/  LEA R6, P5, R23, R0, 0x1 ;  /* 0x0000000017067211 */ /* 0x000fe200078a08ff */
[----:B------:R0:W-:Y:S01]  /*e100*/  @P2 STG.E.U16 [R20.64], R7 ;  /* 0x0000000714002986 */ /* 0x0001e2000c101506 */
[----:B------:R-:W-:Y:S01]  /*e110*/  LEA.HI.X.SX32 R5, R27, R34, 0x1, P6 ;  /* 0x000000221b057211 */ /* 0x000fe200030f0eff */
[----:B----4-:R-:W-:Y:S02]  /*e120*/  IMAD R19, R32, c[0x0][0x198], RZ ;  /* 0x0000660020137a24 */ /* 0x010fe400078e02ff */
[----:B------:R1:W-:Y:S01]  /*e130*/  @P4 STG.E.U16 [R2.64], R9 ;  /* 0x0000000902004986 */ /* 0x0003e2000c101506 */
[----:B------:R-:W-:-:S03]  /*e140*/  IMAD R25, R28, c[0x0][0x198], RZ ;  /* 0x000066001c197a24 */ /* 0x000fc600078e02ff */
[----:B------:R2:W-:Y:S01]  /*e150*/  @P3 STG.E.U16 [R4.64], R10 ;  /* 0x0000000a04003986 */ /* 0x0005e2000c101506 */
[----:B0-----:R-:W-:Y:S01]  /*e160*/  LEA.HI.X.SX32 R7, R23, R34, 0x1, P5 ;  /* 0x0000002217077211 */ /* 0x001fe200028f0eff */
[----:B------:R-:W-:Y:S02]  /*e170*/  IMAD R23, R30, c[0x0][0x198], RZ ;  /* 0x000066001e177a24 */ /* 0x000fe400078e02ff */
[----:B------:R-:W-:Y:S01]  /*e180*/  IMAD R21, R26, c[0x0][0x198], RZ ;  /* 0x000066001a157a24 */ /* 0x000fe200078e02ff */
[-C--:B-1----:R-:W-:Y:S01]  /*e190*/  LEA R2, P6, R19, R0.reuse, 0x1 ;  /* 0x0000000013027211 */ /* 0x082fe200078c08ff */
[----:B------:R0:W-:Y:S01]  /*e1a0*/  @P1 STG.E.U16 [R6.64], R8 ;  /* 0x0000000806001986 */ /* 0x0001e2000c101506 */
[----:B------:R-:W-:Y:S01]  /*e1b0*/  IMAD R27, R24, c[0x0][0x198], RZ ;  /* 0x00006600181b7a24 */ /* 0x000fe200078e02ff */
[----:B--2---:R-:W-:Y:S02]  /*e1c0*/  LEA R4, P1, R23, R0, 0x1 ;  /* 0x0000000017047211 */ /* 0x004fe400078208ff */
[----:B------:R-:W-:-:S02]  /*e1d0*/  LEA.HI.X.SX32 R3, R19, R34, 0x1, P6 ;  /* 0x0000002213037211 */ /* 0x000fc400030f0eff */
[----:B------:R-:W-:Y:S02]  /*e1e0*/  LEA R18, P2, R25, R0, 0x1 ;  /* 0x0000000019127211 */ /* 0x000fe400078408ff */
[----:B------:R-:W-:Y:S02]  /*e1f0*/  LEA.HI.X.SX32 R5, R23, R34, 0x1, P1 ;  /* 0x0000002217057211 */ /* 0x000fe400008f0eff */
[-C--:B------:R-:W-:Y:S02]  /*e200*/  LEA R20, P1, R27, R0.reuse, 0x1 ;  /* 0x000000001b147211 */ /* 0x080fe400078208ff */
[----:B0-----:R-:W-:Y:S02]  /*e210*/  LEA R6, P6, R21, R0, 0x1 ;  /* 0x0000000015067211 */ /* 0x001fe400078c08ff */
[----:B------:R-:W-:Y:S02]  /*e220*/  ISETP.LT.AND P5, PT, R32, c[0x0][0x17c], !P0 ;  /* 0x00005f0020007a0c */ /* 0x000fe400047a1270 */
[----:B------:R-:W-:-:S02]  /*e230*/  ISETP.LT.AND P4, PT, R30, c[0x0][0x17c], !P0 ;  /* 0x00005f001e007a0c */ /* 0x000fc40004781270 */
[----:B------:R-:W-:Y:S02]  /*e240*/  ISETP.LT.AND P3, PT, R28, c[0x0][0x17c], !P0 ;  /* 0x00005f001c007a0c */ /* 0x000fe40004761270 */
[-C--:B------:R-:W-:Y:S02]  /*e250*/  LEA.HI.X.SX32 R19, R25, R34.reuse, 0x1, P2 ;  /* 0x0000002219137211 */ /* 0x080fe400010f0eff */
[-C--:B------:R-:W-:Y:S02]  /*e260*/  LEA.HI.X.SX32 R7, R21, R34.reuse, 0x1, P6 ;  /* 0x0000002215077211 */ /* 0x080fe400030f0eff */
[----:B------:R-:W-:Y:S02]  /*e270*/  ISETP.LT.AND P2, PT, R26, c[0x0][0x17c], !P0 ;  /* 0x00005f001a007a0c */ /* 0x000fe40004741270 */
[----:B------:R-:W-:Y:S02]  /*e280*/  LEA.HI.X.SX32 R21, R27, R34, 0x1, P1 ;  /* 0x000000221b157211 */ /* 0x000fe400008f0eff */
[----:B------:R-:W-:-:S02]  /*e290*/  ISETP.LT.AND P1, PT, R24, c[0x0][0x17c], !P0 ;  /* 0x00005f0018007a0c */ /* 0x000fc40004721270 */
[----:B------:R-:W-:Y:S02]  /*e2a0*/  PRMT R9, R9, 0x7632, R9 ;  /* 0x0000763209097816 */ /* 0x000fe40000000009 */
[----:B------:R-:W-:Y:S02]  /*e2b0*/  PRMT R11, R11, 0x7632, R11 ;  /* 0x000076320b0b7816 */ /* 0x000fe4000000000b */
[----:B------:R-:W-:Y:S02]  /*e2c0*/  PRMT R13, R13, 0x7632, R13 ;  /* 0x000076320d0d7816 */ /* 0x000fe4000000000d */
[----:B------:R-:W-:Y:S01]  /*e2d0*/  PRMT R15, R15, 0x7632, R15 ;  /* 0x000076320f0f7816 */ /* 0x000fe2000000000f */
[----:B------:R0:W-:Y:S01]  /*e2e0*/  @P5 STG.E.U16 [R2.64], R9 ;  /* 0x0000000902005986 */ /* 0x0001e2000c101506 */
[----:B------:R-:W-:-:S03]  /*e2f0*/  PRMT R10, R17, 0x7632, R10 ;  /* 0x00007632110a7816 */ /* 0x000fc6000000000a */
[----:B------:R0:W-:Y:S04]  /*e300*/  @P4 STG.E.U16 [R4.64], R11 ;  /* 0x0000000b04004986 */ /* 0x0001e8000c101506 */
[----:B------:R0:W-:Y:S04]  /*e310*/  @P3 STG.E.U16 [R18.64], R13 ;  /* 0x0000000d12003986 */ /* 0x0001e8000c101506 */
[----:B------:R0:W-:Y:S04]  /*e320*/  @P2 STG.E.U16 [R6.64], R15 ;  /* 0x0000000f06002986 */ /* 0x0001e8000c101506 */
[----:B------:R0:W-:Y:S01]  /*e330*/  @P1 STG.E.U16 [R20.64], R10 ;  /* 0x0000000a14001986 */ /* 0x0001e2000c101506 */
[C---:B---3--:R-:W-:Y:S01]  /*e340*/  ISETP.LT.AND P0, PT, R16.reuse, c[0x0][0x17c], !P0 ;  /* 0x00005f0010007a0c */ /* 0x048fe20004701270 */
[----:B------:R-:W-:-:S05]  /*e350*/  IMAD R29, R16, c[0x0][0x198], RZ ;  /* 0x00006600101d7a24 */ /* 0x000fca00078e02ff */
[----:B------:R-:W-:-:S04]  /*e360*/  LEA R22, P6, R29, R0, 0x1 ;  /* 0x000000001d167211 */ /* 0x000fc800078c08ff */
[----:B------:R-:W-:-:S03]  /*e370*/  LEA.HI.X.SX32 R23, R29, R34, 0x1, P6 ;  /* 0x000000221d177211 */ /* 0x000fc600030f0eff */
[----:B------:R-:W-:Y:S06]  /*e380*/  @!P0 EXIT ;  /* 0x000000000000894d */ /* 0x000fec0003800000 */
[----:B0-----:R-:W-:-:S05]  /*e390*/  PRMT R11, R33, 0x7632, R11 ;  /* 0x00007632210b7816 */ /* 0x001fca000000000b */
[----:B------:R-:W-:Y:S01]  /*e3a0*/  STG.E.U16 [R22.64], R11 ;  /* 0x0000000b16007986 */ /* 0x000fe2000c101506 */
[----:B------:R-:W-:Y:S05]  /*e3b0*/  EXIT ;  /* 0x000000000000794d */ /* 0x000fea0003800000 */
.L_x_4:
[----:B------:R-:W-:-:S00]  /*e3c0*/  BRA `(.L_x_4) ;  /* 0xfffffff000007947 */ /* 0x000fc0000383ffff */
[----:B------:R-:W-:-:S00]  /*e3d0*/  NOP ;  /* 0x0000000000007918 */ /* 0x000fc00000000000 */
        /* <DEDUP_REMOVED lines=10> */
.L_x_5:


//--------------------- .nv.shared.matmul_kernel  --------------------------
	.section	.nv.shared.matmul_kernel,"aw",@nobits
	.sectionflags	@""
	.align	16
